//
// Generated by NVIDIA NVVM Compiler
//
// Compiler Build ID: CL-36424714
// Cuda compilation tools, release 13.0, V13.0.88
// Based on NVVM 20.0.0
//

.version 9.0
.target sm_100
.address_size 64

	// .globl	spmm_csr_naive
// _ZZ25spmm_csr_naive_shared_oneE5svIdx has been demoted
// _ZZ25spmm_csr_naive_shared_oneE6svVals has been demoted
// _ZZ25spmm_csr_naive_shared_oneE6barier has been demoted
// _ZZ13spmm_csr_warpE5sdata has been demoted
// _ZZ13spmm_csr_warpE4ptrs has been demoted
// _ZZ20spmm_csr_warp_sharedE5sdata has been demoted
// _ZZ20spmm_csr_warp_sharedE4ptrs has been demoted
// _ZZ20spmm_csr_warp_sharedE5svIdx has been demoted
// _ZZ20spmm_csr_warp_sharedE6svVals has been demoted
// _ZZ22spmm_csr_warp_shared_YE5sdata has been demoted
// _ZZ22spmm_csr_warp_shared_YE4ptrs has been demoted
// _ZZ22spmm_csr_warp_shared_YE5svIdx has been demoted
// _ZZ22spmm_csr_warp_shared_YE6svVals has been demoted
// _ZZ28spmm_csr_warp_shared_doubledE5sdata has been demoted
// _ZZ28spmm_csr_warp_shared_doubledE4ptrs has been demoted
// _ZZ28spmm_csr_warp_shared_doubledE5svIdx has been demoted
// _ZZ28spmm_csr_warp_shared_doubledE6svVals has been demoted
// _ZZ28spmm_csr_warp_shared_doubledE7bShPtrs has been demoted
// _ZZ33spmm_csr_warp_shared_doubled_testE5sdata has been demoted
// _ZZ33spmm_csr_warp_shared_doubled_testE4ptrs has been demoted
// _ZZ33spmm_csr_warp_shared_doubled_testE5svIdx has been demoted
// _ZZ33spmm_csr_warp_shared_doubled_testE6svVals has been demoted
// _ZZ33spmm_csr_warp_shared_doubled_testE7bShPtrs has been demoted

.visible .entry spmm_csr_naive(
	.param .u64 .ptr .align 1 spmm_csr_naive_param_0,
	.param .u64 .ptr .align 1 spmm_csr_naive_param_1,
	.param .u64 .ptr .align 1 spmm_csr_naive_param_2,
	.param .u64 .ptr .align 1 spmm_csr_naive_param_3,
	.param .u64 .ptr .align 1 spmm_csr_naive_param_4,
	.param .u64 .ptr .align 1 spmm_csr_naive_param_5,
	.param .u64 .ptr .align 1 spmm_csr_naive_param_6,
	.param .u32 spmm_csr_naive_param_7,
	.param .u32 spmm_csr_naive_param_8,
	.param .u32 spmm_csr_naive_param_9,
	.param .u32 spmm_csr_naive_param_10
)
{
	.reg .pred 	%p<13>;
	.reg .b32 	%r<34>;
	.reg .b32 	%f<12>;
	.reg .b64 	%rd<29>;

	ld.param.u64 	%rd5, [spmm_csr_naive_param_0];
	ld.param.u64 	%rd6, [spmm_csr_naive_param_1];
	ld.param.u64 	%rd7, [spmm_csr_naive_param_2];
	ld.param.u64 	%rd8, [spmm_csr_naive_param_3];
	ld.param.u64 	%rd9, [spmm_csr_naive_param_4];
	ld.param.u64 	%rd10, [spmm_csr_naive_param_5];
	ld.param.u64 	%rd11, [spmm_csr_naive_param_6];
	ld.param.u32 	%r18, [spmm_csr_naive_param_7];
	ld.param.u32 	%r17, [spmm_csr_naive_param_8];
	mov.u32 	%r19, %ctaid.y;
	mov.u32 	%r20, %ntid.y;
	mov.u32 	%r21, %tid.y;
	mad.lo.s32 	%r1, %r19, %r20, %r21;
	mov.u32 	%r22, %ctaid.x;
	mov.u32 	%r23, %ntid.x;
	mov.u32 	%r24, %tid.x;
	mad.lo.s32 	%r2, %r22, %r23, %r24;
	setp.ge.s32 	%p1, %r1, %r18;
	setp.ge.s32 	%p2, %r2, %r17;
	or.pred  	%p3, %p1, %p2;
	@%p3 bra 	$L__BB0_8;
	cvta.to.global.u64 	%rd12, %rd7;
	cvta.to.global.u64 	%rd13, %rd10;
	mul.wide.u32 	%rd14, %r1, 4;
	add.s64 	%rd15, %rd12, %rd14;
	ld.global.u32 	%r31, [%rd15];
	ld.global.u32 	%r4, [%rd15+4];
	mul.wide.s32 	%rd16, %r2, 4;
	add.s64 	%rd17, %rd13, %rd16;
	ld.global.u32 	%r30, [%rd17];
	ld.global.u32 	%r26, [%rd17+4];
	setp.ge.s32 	%p4, %r31, %r4;
	setp.ge.s32 	%p5, %r30, %r26;
	mov.f32 	%f9, 0f00000000;
	or.pred  	%p6, %p4, %p5;
	@%p6 bra 	$L__BB0_7;
	cvta.to.global.u64 	%rd1, %rd6;
	cvta.to.global.u64 	%rd2, %rd9;
	cvta.to.global.u64 	%rd3, %rd5;
	cvta.to.global.u64 	%rd4, %rd8;
	mov.f32 	%f9, 0f00000000;
$L__BB0_3:
	mul.wide.s32 	%rd18, %r31, 4;
	add.s64 	%rd19, %rd1, %rd18;
	ld.global.u32 	%r9, [%rd19];
	mul.wide.s32 	%rd20, %r30, 4;
	add.s64 	%rd21, %rd2, %rd20;
	ld.global.u32 	%r10, [%rd21];
	setp.ne.s32 	%p7, %r9, %r10;
	@%p7 bra 	$L__BB0_5;
	add.s64 	%rd23, %rd3, %rd18;
	ld.global.f32 	%f7, [%rd23];
	add.s64 	%rd25, %rd4, %rd20;
	ld.global.f32 	%f8, [%rd25];
	fma.rn.f32 	%f9, %f7, %f8, %f9;
	add.s32 	%r31, %r31, 1;
	add.s32 	%r30, %r30, 1;
	bra.uni 	$L__BB0_6;
$L__BB0_5:
	setp.ge.s32 	%p8, %r9, %r10;
	setp.lt.s32 	%p9, %r9, %r10;
	selp.u32 	%r27, 1, 0, %p9;
	add.s32 	%r31, %r31, %r27;
	selp.u32 	%r28, 1, 0, %p8;
	add.s32 	%r30, %r30, %r28;
$L__BB0_6:
	setp.lt.s32 	%p10, %r31, %r4;
	setp.lt.s32 	%p11, %r30, %r26;
	and.pred  	%p12, %p10, %p11;
	@%p12 bra 	$L__BB0_3;
$L__BB0_7:
	mad.lo.s32 	%r29, %r17, %r1, %r2;
	cvta.to.global.u64 	%rd26, %rd11;
	mul.wide.s32 	%rd27, %r29, 4;
	add.s64 	%rd28, %rd26, %rd27;
	st.global.f32 	[%rd28], %f9;
$L__BB0_8:
	ret;

}
	// .globl	spmm_csr_naive_shared_one
.visible .entry spmm_csr_naive_shared_one(
	.param .u64 .ptr .align 1 spmm_csr_naive_shared_one_param_0,
	.param .u64 .ptr .align 1 spmm_csr_naive_shared_one_param_1,
	.param .u64 .ptr .align 1 spmm_csr_naive_shared_one_param_2,
	.param .u64 .ptr .align 1 spmm_csr_naive_shared_one_param_3,
	.param .u64 .ptr .align 1 spmm_csr_naive_shared_one_param_4,
	.param .u64 .ptr .align 1 spmm_csr_naive_shared_one_param_5,
	.param .u64 .ptr .align 1 spmm_csr_naive_shared_one_param_6,
	.param .u32 spmm_csr_naive_shared_one_param_7,
	.param .u32 spmm_csr_naive_shared_one_param_8,
	.param .u32 spmm_csr_naive_shared_one_param_9,
	.param .u32 spmm_csr_naive_shared_one_param_10
)
{
	.reg .pred 	%p<16>;
	.reg .b32 	%r<55>;
	.reg .b32 	%f<13>;
	.reg .b64 	%rd<28>;
	// demoted variable
	.shared .align 4 .b8 _ZZ25spmm_csr_naive_shared_oneE5svIdx[484];
	// demoted variable
	.shared .align 4 .b8 _ZZ25spmm_csr_naive_shared_oneE6svVals[484];
	// demoted variable
	.shared .align 4 .b8 _ZZ25spmm_csr_naive_shared_oneE6barier[8];
	ld.param.u64 	%rd5, [spmm_csr_naive_shared_one_param_0];
	ld.param.u64 	%rd6, [spmm_csr_naive_shared_one_param_1];
	ld.param.u64 	%rd7, [spmm_csr_naive_shared_one_param_2];
	ld.param.u64 	%rd8, [spmm_csr_naive_shared_one_param_3];
	ld.param.u64 	%rd9, [spmm_csr_naive_shared_one_param_4];
	ld.param.u64 	%rd10, [spmm_csr_naive_shared_one_param_5];
	ld.param.u64 	%rd11, [spmm_csr_naive_shared_one_param_6];
	ld.param.u32 	%r22, [spmm_csr_naive_shared_one_param_7];
	ld.param.u32 	%r21, [spmm_csr_naive_shared_one_param_8];
	mov.u32 	%r23, %ctaid.y;
	mov.u32 	%r1, %ntid.y;
	mov.u32 	%r50, %tid.y;
	mad.lo.s32 	%r3, %r23, %r1, %r50;
	mov.u32 	%r24, %ctaid.x;
	mov.u32 	%r25, %ntid.x;
	mov.u32 	%r26, %tid.x;
	mad.lo.s32 	%r4, %r24, %r25, %r26;
	setp.ge.s32 	%p1, %r3, %r22;
	setp.ge.s32 	%p2, %r4, %r21;
	or.pred  	%p3, %p1, %p2;
	@%p3 bra 	$L__BB1_13;
	setp.gt.u32 	%p4, %r50, 1;
	@%p4 bra 	$L__BB1_3;
	add.s32 	%r27, %r4, %r50;
	cvta.to.global.u64 	%rd12, %rd10;
	mul.wide.u32 	%rd13, %r27, 4;
	add.s64 	%rd14, %rd12, %rd13;
	ld.global.u32 	%r28, [%rd14];
	shl.b32 	%r29, %r50, 2;
	mov.u32 	%r30, _ZZ25spmm_csr_naive_shared_oneE6barier;
	add.s32 	%r31, %r30, %r29;
	st.shared.u32 	[%r31], %r28;
$L__BB1_3:
	bar.sync 	0;
	ld.shared.u32 	%r5, [_ZZ25spmm_csr_naive_shared_oneE6barier];
	ld.shared.u32 	%r32, [_ZZ25spmm_csr_naive_shared_oneE6barier+4];
	sub.s32 	%r6, %r32, %r5;
	setp.ge.s32 	%p5, %r50, %r6;
	@%p5 bra 	$L__BB1_6;
	cvta.to.global.u64 	%rd1, %rd8;
	cvta.to.global.u64 	%rd2, %rd9;
	mov.u32 	%r35, _ZZ25spmm_csr_naive_shared_oneE6svVals;
	mov.u32 	%r38, _ZZ25spmm_csr_naive_shared_oneE5svIdx;
$L__BB1_5:
	add.s32 	%r33, %r50, %r5;
	mul.wide.s32 	%rd15, %r33, 4;
	add.s64 	%rd16, %rd1, %rd15;
	ld.global.f32 	%f5, [%rd16];
	shl.b32 	%r34, %r50, 2;
	add.s32 	%r36, %r35, %r34;
	st.shared.f32 	[%r36], %f5;
	add.s64 	%rd17, %rd2, %rd15;
	ld.global.u32 	%r37, [%rd17];
	add.s32 	%r39, %r38, %r34;
	st.shared.u32 	[%r39], %r37;
	add.s32 	%r50, %r50, %r1;
	setp.lt.s32 	%p6, %r50, %r6;
	@%p6 bra 	$L__BB1_5;
$L__BB1_6:
	bar.sync 	0;
	cvta.to.global.u64 	%rd18, %rd7;
	mul.wide.u32 	%rd19, %r3, 4;
	add.s64 	%rd20, %rd18, %rd19;
	ld.global.u32 	%r51, [%rd20];
	ld.global.u32 	%r10, [%rd20+4];
	setp.ge.s32 	%p7, %r51, %r10;
	setp.lt.s32 	%p8, %r6, 1;
	mov.f32 	%f10, 0f00000000;
	or.pred  	%p9, %p7, %p8;
	@%p9 bra 	$L__BB1_12;
	cvta.to.global.u64 	%rd3, %rd6;
	cvta.to.global.u64 	%rd4, %rd5;
	mov.b32 	%r52, 0;
	mov.f32 	%f10, 0f00000000;
	mov.u32 	%r42, _ZZ25spmm_csr_naive_shared_oneE5svIdx;
$L__BB1_8:
	mul.wide.s32 	%rd21, %r51, 4;
	add.s64 	%rd22, %rd3, %rd21;
	ld.global.u32 	%r13, [%rd22];
	shl.b32 	%r41, %r52, 2;
	add.s32 	%r43, %r42, %r41;
	ld.shared.u32 	%r14, [%r43];
	setp.ne.s32 	%p10, %r13, %r14;
	@%p10 bra 	$L__BB1_10;
	add.s64 	%rd24, %rd4, %rd21;
	ld.global.f32 	%f8, [%rd24];
	mov.u32 	%r47, _ZZ25spmm_csr_naive_shared_oneE6svVals;
	add.s32 	%r48, %r47, %r41;
	ld.shared.f32 	%f9, [%r48];
	fma.rn.f32 	%f10, %f8, %f9, %f10;
	add.s32 	%r51, %r51, 1;
	add.s32 	%r52, %r52, 1;
	bra.uni 	$L__BB1_11;
$L__BB1_10:
	setp.lt.s32 	%p11, %r13, %r14;
	setp.ge.s32 	%p12, %r13, %r14;
	selp.u32 	%r44, 1, 0, %p12;
	add.s32 	%r52, %r52, %r44;
	selp.u32 	%r45, 1, 0, %p11;
	add.s32 	%r51, %r51, %r45;
$L__BB1_11:
	setp.lt.s32 	%p13, %r51, %r10;
	setp.lt.s32 	%p14, %r52, %r6;
	and.pred  	%p15, %p13, %p14;
	@%p15 bra 	$L__BB1_8;
$L__BB1_12:
	bar.sync 	0;
	mad.lo.s32 	%r49, %r21, %r3, %r4;
	cvta.to.global.u64 	%rd25, %rd11;
	mul.wide.s32 	%rd26, %r49, 4;
	add.s64 	%rd27, %rd25, %rd26;
	st.global.f32 	[%rd27], %f10;
$L__BB1_13:
	ret;

}
	// .globl	spmm_csr_warp
.visible .entry spmm_csr_warp(
	.param .u64 .ptr .align 1 spmm_csr_warp_param_0,
	.param .u64 .ptr .align 1 spmm_csr_warp_param_1,
	.param .u64 .ptr .align 1 spmm_csr_warp_param_2,
	.param .u64 .ptr .align 1 spmm_csr_warp_param_3,
	.param .u64 .ptr .align 1 spmm_csr_warp_param_4,
	.param .u64 .ptr .align 1 spmm_csr_warp_param_5,
	.param .u64 .ptr .align 1 spmm_csr_warp_param_6,
	.param .u32 spmm_csr_warp_param_7,
	.param .u32 spmm_csr_warp_param_8,
	.param .u32 spmm_csr_warp_param_9,
	.param .u32 spmm_csr_warp_param_10
)
{
	.reg .pred 	%p<12>;
	.reg .b32 	%r<57>;
	.reg .b32 	%f<26>;
	.reg .b64 	%rd<36>;
	// demoted variable
	.shared .align 4 .b8 _ZZ13spmm_csr_warpE5sdata[320];
	// demoted variable
	.shared .align 4 .b8 _ZZ13spmm_csr_warpE4ptrs[16];
	ld.param.u64 	%rd11, [spmm_csr_warp_param_4];
	ld.param.u64 	%rd12, [spmm_csr_warp_param_5];
	ld.param.u32 	%r23, [spmm_csr_warp_param_7];
	cvta.to.global.u64 	%rd1, %rd11;
	cvta.to.global.u64 	%rd13, %rd12;
	mov.u32 	%r25, %ctaid.y;
	shl.b32 	%r26, %r25, 6;
	mov.u32 	%r1, %tid.y;
	add.s32 	%r27, %r26, %r1;
	and.b32  	%r2, %r1, 31;
	shr.u32 	%r52, %r27, 5;
	mov.u32 	%r28, %ntid.x;
	mov.u32 	%r29, %ctaid.x;
	mov.u32 	%r30, %tid.x;
	mad.lo.s32 	%r4, %r28, %r29, %r30;
	mul.wide.s32 	%rd14, %r4, 4;
	add.s64 	%rd15, %rd13, %rd14;
	ld.global.u32 	%r5, [%rd15];
	ld.global.u32 	%r6, [%rd15+4];
	setp.ge.s32 	%p1, %r52, %r23;
	@%p1 bra 	$L__BB2_16;
	ld.param.u64 	%rd35, [spmm_csr_warp_param_6];
	ld.param.u64 	%rd34, [spmm_csr_warp_param_3];
	ld.param.u64 	%rd32, [spmm_csr_warp_param_1];
	ld.param.u64 	%rd31, [spmm_csr_warp_param_0];
	shr.u32 	%r31, %r1, 2;
	and.b32  	%r32, %r31, 248;
	mov.u32 	%r33, _ZZ13spmm_csr_warpE4ptrs;
	add.s32 	%r7, %r33, %r32;
	add.s32 	%r8, %r6, -1;
	shl.b32 	%r34, %r1, 2;
	mov.u32 	%r35, _ZZ13spmm_csr_warpE5sdata;
	add.s32 	%r9, %r35, %r34;
	mov.u32 	%r36, %nctaid.y;
	shl.b32 	%r10, %r36, 1;
	cvta.to.global.u64 	%rd2, %rd35;
	cvta.to.global.u64 	%rd3, %rd32;
	cvta.to.global.u64 	%rd4, %rd34;
	cvta.to.global.u64 	%rd5, %rd31;
$L__BB2_2:
	setp.gt.u32 	%p2, %r2, 1;
	@%p2 bra 	$L__BB2_4;
	ld.param.u64 	%rd33, [spmm_csr_warp_param_2];
	add.s32 	%r37, %r52, %r2;
	cvta.to.global.u64 	%rd16, %rd33;
	mul.wide.u32 	%rd17, %r37, 4;
	add.s64 	%rd18, %rd16, %rd17;
	ld.global.u32 	%r38, [%rd18];
	shl.b32 	%r39, %r2, 2;
	add.s32 	%r40, %r7, %r39;
	st.shared.u32 	[%r40], %r38;
$L__BB2_4:
	ld.shared.u32 	%r41, [%r7];
	ld.shared.u32 	%r12, [%r7+4];
	add.s32 	%r53, %r41, %r2;
	setp.ge.s32 	%p3, %r53, %r12;
	mov.f32 	%f25, 0f00000000;
	@%p3 bra 	$L__BB2_13;
	mov.f32 	%f25, 0f00000000;
$L__BB2_6:
	setp.ge.s32 	%p4, %r5, %r8;
	mul.wide.s32 	%rd19, %r53, 4;
	add.s64 	%rd20, %rd3, %rd19;
	ld.global.u32 	%r15, [%rd20];
	mov.u32 	%r56, %r5;
	@%p4 bra 	$L__BB2_9;
	mov.u32 	%r54, %r8;
	mov.u32 	%r56, %r5;
$L__BB2_8:
	sub.s32 	%r42, %r54, %r56;
	shr.u32 	%r43, %r42, 31;
	add.s32 	%r44, %r42, %r43;
	shr.s32 	%r45, %r44, 1;
	add.s32 	%r46, %r45, %r56;
	mul.wide.s32 	%rd21, %r46, 4;
	add.s64 	%rd22, %rd1, %rd21;
	ld.global.u32 	%r47, [%rd22];
	setp.lt.s32 	%p5, %r47, %r15;
	add.s32 	%r48, %r46, 1;
	selp.b32 	%r56, %r48, %r56, %p5;
	selp.b32 	%r54, %r54, %r46, %p5;
	setp.lt.s32 	%p6, %r56, %r54;
	@%p6 bra 	$L__BB2_8;
$L__BB2_9:
	setp.ge.s32 	%p7, %r56, %r6;
	mov.f32 	%f24, 0f00000000;
	@%p7 bra 	$L__BB2_12;
	mul.wide.s32 	%rd23, %r56, 4;
	add.s64 	%rd24, %rd1, %rd23;
	ld.global.u32 	%r49, [%rd24];
	setp.ne.s32 	%p8, %r49, %r15;
	@%p8 bra 	$L__BB2_12;
	add.s64 	%rd26, %rd4, %rd23;
	ld.global.f32 	%f24, [%rd26];
$L__BB2_12:
	mul.wide.s32 	%rd27, %r53, 4;
	add.s64 	%rd28, %rd5, %rd27;
	ld.global.f32 	%f10, [%rd28];
	fma.rn.f32 	%f25, %f24, %f10, %f25;
	add.s32 	%r53, %r53, 32;
	setp.lt.s32 	%p9, %r53, %r12;
	@%p9 bra 	$L__BB2_6;
$L__BB2_13:
	setp.ne.s32 	%p10, %r2, 0;
	ld.shared.f32 	%f11, [%r9+64];
	add.f32 	%f12, %f25, %f11;
	st.shared.f32 	[%r9], %f12;
	bar.sync 	0;
	ld.shared.f32 	%f13, [%r9+32];
	add.f32 	%f14, %f12, %f13;
	st.shared.f32 	[%r9], %f14;
	bar.sync 	0;
	ld.shared.f32 	%f15, [%r9+16];
	add.f32 	%f16, %f14, %f15;
	st.shared.f32 	[%r9], %f16;
	bar.sync 	0;
	ld.shared.f32 	%f17, [%r9+8];
	add.f32 	%f18, %f16, %f17;
	st.shared.f32 	[%r9], %f18;
	bar.sync 	0;
	ld.shared.f32 	%f19, [%r9+4];
	add.f32 	%f20, %f18, %f19;
	st.shared.f32 	[%r9], %f20;
	bar.sync 	0;
	@%p10 bra 	$L__BB2_15;
	ld.param.u32 	%r51, [spmm_csr_warp_param_8];
	ld.shared.f32 	%f21, [%r9];
	mad.lo.s32 	%r50, %r52, %r51, %r4;
	mul.wide.s32 	%rd29, %r50, 4;
	add.s64 	%rd30, %rd2, %rd29;
	st.global.f32 	[%rd30], %f21;
$L__BB2_15:
	add.s32 	%r52, %r52, %r10;
	setp.lt.s32 	%p11, %r52, %r23;
	@%p11 bra 	$L__BB2_2;
$L__BB2_16:
	ret;

}
	// .globl	spmm_csr_warp_shared
.visible .entry spmm_csr_warp_shared(
	.param .u64 .ptr .align 1 spmm_csr_warp_shared_param_0,
	.param .u64 .ptr .align 1 spmm_csr_warp_shared_param_1,
	.param .u64 .ptr .align 1 spmm_csr_warp_shared_param_2,
	.param .u64 .ptr .align 1 spmm_csr_warp_shared_param_3,
	.param .u64 .ptr .align 1 spmm_csr_warp_shared_param_4,
	.param .u64 .ptr .align 1 spmm_csr_warp_shared_param_5,
	.param .u64 .ptr .align 1 spmm_csr_warp_shared_param_6,
	.param .u32 spmm_csr_warp_shared_param_7,
	.param .u32 spmm_csr_warp_shared_param_8,
	.param .u32 spmm_csr_warp_shared_param_9,
	.param .u32 spmm_csr_warp_shared_param_10
)
{
	.reg .pred 	%p<14>;
	.reg .b32 	%r<79>;
	.reg .b32 	%f<27>;
	.reg .b64 	%rd<28>;
	// demoted variable
	.shared .align 4 .b8 _ZZ20spmm_csr_warp_sharedE5sdata[320];
	// demoted variable
	.shared .align 4 .b8 _ZZ20spmm_csr_warp_sharedE4ptrs[16];
	// demoted variable
	.shared .align 4 .b8 _ZZ20spmm_csr_warp_sharedE5svIdx[484];
	// demoted variable
	.shared .align 4 .b8 _ZZ20spmm_csr_warp_sharedE6svVals[484];
	ld.param.u64 	%rd7, [spmm_csr_warp_shared_param_0];
	ld.param.u64 	%rd8, [spmm_csr_warp_shared_param_1];
	ld.param.u64 	%rd9, [spmm_csr_warp_shared_param_2];
	ld.param.u64 	%rd10, [spmm_csr_warp_shared_param_3];
	ld.param.u64 	%rd11, [spmm_csr_warp_shared_param_4];
	ld.param.u64 	%rd13, [spmm_csr_warp_shared_param_5];
	ld.param.u64 	%rd12, [spmm_csr_warp_shared_param_6];
	ld.param.u32 	%r27, [spmm_csr_warp_shared_param_7];
	ld.param.u32 	%r28, [spmm_csr_warp_shared_param_8];
	cvta.to.global.u64 	%rd14, %rd13;
	mov.u32 	%r29, %ctaid.y;
	shl.b32 	%r30, %r29, 6;
	mov.u32 	%r1, %tid.y;
	add.s32 	%r31, %r30, %r1;
	and.b32  	%r2, %r1, 31;
	shr.u32 	%r74, %r31, 5;
	mov.u32 	%r32, %ntid.x;
	mov.u32 	%r33, %ctaid.x;
	mov.u32 	%r34, %tid.x;
	mad.lo.s32 	%r4, %r32, %r33, %r34;
	mul.wide.s32 	%rd15, %r4, 4;
	add.s64 	%rd16, %rd14, %rd15;
	ld.global.u32 	%r5, [%rd16];
	ld.global.u32 	%r35, [%rd16+4];
	sub.s32 	%r6, %r35, %r5;
	setp.ge.s32 	%p1, %r1, %r6;
	@%p1 bra 	$L__BB3_3;
	mov.u32 	%r7, %ntid.y;
	cvta.to.global.u64 	%rd1, %rd10;
	cvta.to.global.u64 	%rd2, %rd11;
	mov.u32 	%r73, %r1;
$L__BB3_2:
	add.s32 	%r36, %r73, %r5;
	mul.wide.s32 	%rd17, %r36, 4;
	add.s64 	%rd18, %rd1, %rd17;
	ld.global.f32 	%f6, [%rd18];
	shl.b32 	%r37, %r73, 2;
	mov.u32 	%r38, _ZZ20spmm_csr_warp_sharedE6svVals;
	add.s32 	%r39, %r38, %r37;
	st.shared.f32 	[%r39], %f6;
	add.s64 	%rd19, %rd2, %rd17;
	ld.global.u32 	%r40, [%rd19];
	mov.u32 	%r41, _ZZ20spmm_csr_warp_sharedE5svIdx;
	add.s32 	%r42, %r41, %r37;
	st.shared.u32 	[%r42], %r40;
	add.s32 	%r73, %r73, %r7;
	setp.lt.s32 	%p2, %r73, %r6;
	@%p2 bra 	$L__BB3_2;
$L__BB3_3:
	bar.sync 	0;
	setp.ge.s32 	%p3, %r74, %r27;
	@%p3 bra 	$L__BB3_19;
	shr.u32 	%r43, %r1, 2;
	and.b32  	%r44, %r43, 248;
	mov.u32 	%r45, _ZZ20spmm_csr_warp_sharedE4ptrs;
	add.s32 	%r10, %r45, %r44;
	shl.b32 	%r46, %r2, 2;
	add.s32 	%r11, %r10, %r46;
	add.s32 	%r12, %r6, -1;
	shl.b32 	%r47, %r1, 2;
	mov.u32 	%r48, _ZZ20spmm_csr_warp_sharedE5sdata;
	add.s32 	%r13, %r48, %r47;
	mov.u32 	%r49, %nctaid.y;
	shl.b32 	%r14, %r49, 1;
	cvta.to.global.u64 	%rd3, %rd9;
	cvta.to.global.u64 	%rd4, %rd12;
	cvta.to.global.u64 	%rd5, %rd8;
	cvta.to.global.u64 	%rd6, %rd7;
$L__BB3_5:
	setp.gt.u32 	%p4, %r2, 1;
	@%p4 bra 	$L__BB3_7;
	add.s32 	%r50, %r74, %r2;
	mul.wide.u32 	%rd20, %r50, 4;
	add.s64 	%rd21, %rd3, %rd20;
	ld.global.u32 	%r51, [%rd21];
	st.shared.u32 	[%r11], %r51;
$L__BB3_7:
	ld.shared.u32 	%r52, [%r10];
	ld.shared.u32 	%r16, [%r10+4];
	add.s32 	%r75, %r52, %r2;
	setp.ge.s32 	%p5, %r75, %r16;
	mov.f32 	%f26, 0f00000000;
	@%p5 bra 	$L__BB3_16;
	mov.f32 	%f26, 0f00000000;
$L__BB3_9:
	setp.lt.s32 	%p6, %r6, 2;
	mul.wide.s32 	%rd22, %r75, 4;
	add.s64 	%rd23, %rd5, %rd22;
	ld.global.u32 	%r19, [%rd23];
	mov.b32 	%r78, 0;
	@%p6 bra 	$L__BB3_12;
	mov.b32 	%r78, 0;
	mov.u32 	%r76, %r12;
$L__BB3_11:
	sub.s32 	%r55, %r76, %r78;
	shr.u32 	%r56, %r55, 31;
	add.s32 	%r57, %r55, %r56;
	shr.s32 	%r58, %r57, 1;
	add.s32 	%r59, %r58, %r78;
	shl.b32 	%r60, %r59, 2;
	mov.u32 	%r61, _ZZ20spmm_csr_warp_sharedE5svIdx;
	add.s32 	%r62, %r61, %r60;
	ld.shared.u32 	%r63, [%r62];
	setp.lt.s32 	%p7, %r63, %r19;
	add.s32 	%r64, %r59, 1;
	selp.b32 	%r78, %r64, %r78, %p7;
	selp.b32 	%r76, %r76, %r59, %p7;
	setp.lt.s32 	%p8, %r78, %r76;
	@%p8 bra 	$L__BB3_11;
$L__BB3_12:
	setp.ge.s32 	%p9, %r78, %r6;
	mov.f32 	%f25, 0f00000000;
	@%p9 bra 	$L__BB3_15;
	shl.b32 	%r65, %r78, 2;
	mov.u32 	%r66, _ZZ20spmm_csr_warp_sharedE5svIdx;
	add.s32 	%r67, %r66, %r65;
	ld.shared.u32 	%r68, [%r67];
	setp.ne.s32 	%p10, %r68, %r19;
	@%p10 bra 	$L__BB3_15;
	mov.u32 	%r70, _ZZ20spmm_csr_warp_sharedE6svVals;
	add.s32 	%r71, %r70, %r65;
	ld.shared.f32 	%f25, [%r71];
$L__BB3_15:
	add.s64 	%rd25, %rd6, %rd22;
	ld.global.f32 	%f11, [%rd25];
	fma.rn.f32 	%f26, %f25, %f11, %f26;
	add.s32 	%r75, %r75, 32;
	setp.lt.s32 	%p11, %r75, %r16;
	@%p11 bra 	$L__BB3_9;
$L__BB3_16:
	setp.ne.s32 	%p12, %r2, 0;
	ld.shared.f32 	%f12, [%r13+64];
	add.f32 	%f13, %f26, %f12;
	st.shared.f32 	[%r13], %f13;
	bar.sync 	0;
	ld.shared.f32 	%f14, [%r13+32];
	add.f32 	%f15, %f13, %f14;
	st.shared.f32 	[%r13], %f15;
	bar.sync 	0;
	ld.shared.f32 	%f16, [%r13+16];
	add.f32 	%f17, %f15, %f16;
	st.shared.f32 	[%r13], %f17;
	bar.sync 	0;
	ld.shared.f32 	%f18, [%r13+8];
	add.f32 	%f19, %f17, %f18;
	st.shared.f32 	[%r13], %f19;
	bar.sync 	0;
	ld.shared.f32 	%f20, [%r13+4];
	add.f32 	%f21, %f19, %f20;
	st.shared.f32 	[%r13], %f21;
	bar.sync 	0;
	@%p12 bra 	$L__BB3_18;
	ld.shared.f32 	%f22, [%r13];
	mad.lo.s32 	%r72, %r74, %r28, %r4;
	mul.wide.s32 	%rd26, %r72, 4;
	add.s64 	%rd27, %rd4, %rd26;
	st.global.f32 	[%rd27], %f22;
$L__BB3_18:
	add.s32 	%r74, %r74, %r14;
	setp.lt.s32 	%p13, %r74, %r27;
	@%p13 bra 	$L__BB3_5;
$L__BB3_19:
	ret;

}
	// .globl	spmm_csr_warp_shared_Y
.visible .entry spmm_csr_warp_shared_Y(
	.param .u64 .ptr .align 1 spmm_csr_warp_shared_Y_param_0,
	.param .u64 .ptr .align 1 spmm_csr_warp_shared_Y_param_1,
	.param .u64 .ptr .align 1 spmm_csr_warp_shared_Y_param_2,
	.param .u64 .ptr .align 1 spmm_csr_warp_shared_Y_param_3,
	.param .u64 .ptr .align 1 spmm_csr_warp_shared_Y_param_4,
	.param .u64 .ptr .align 1 spmm_csr_warp_shared_Y_param_5,
	.param .u64 .ptr .align 1 spmm_csr_warp_shared_Y_param_6,
	.param .u32 spmm_csr_warp_shared_Y_param_7,
	.param .u32 spmm_csr_warp_shared_Y_param_8,
	.param .u32 spmm_csr_warp_shared_Y_param_9,
	.param .u32 spmm_csr_warp_shared_Y_param_10
)
{
	.reg .pred 	%p<14>;
	.reg .b32 	%r<82>;
	.reg .b32 	%f<27>;
	.reg .b64 	%rd<28>;
	// demoted variable
	.shared .align 4 .b8 _ZZ22spmm_csr_warp_shared_YE5sdata[320];
	// demoted variable
	.shared .align 4 .b8 _ZZ22spmm_csr_warp_shared_YE4ptrs[16];
	// demoted variable
	.shared .align 4 .b8 _ZZ22spmm_csr_warp_shared_YE5svIdx[484];
	// demoted variable
	.shared .align 4 .b8 _ZZ22spmm_csr_warp_shared_YE6svVals[484];
	ld.param.u64 	%rd7, [spmm_csr_warp_shared_Y_param_0];
	ld.param.u64 	%rd8, [spmm_csr_warp_shared_Y_param_1];
	ld.param.u64 	%rd9, [spmm_csr_warp_shared_Y_param_2];
	ld.param.u64 	%rd10, [spmm_csr_warp_shared_Y_param_3];
	ld.param.u64 	%rd11, [spmm_csr_warp_shared_Y_param_4];
	ld.param.u64 	%rd13, [spmm_csr_warp_shared_Y_param_5];
	ld.param.u64 	%rd12, [spmm_csr_warp_shared_Y_param_6];
	ld.param.u32 	%r27, [spmm_csr_warp_shared_Y_param_7];
	ld.param.u32 	%r28, [spmm_csr_warp_shared_Y_param_8];
	cvta.to.global.u64 	%rd14, %rd13;
	mov.u32 	%r29, %ctaid.x;
	shl.b32 	%r30, %r29, 6;
	mov.u32 	%r1, %tid.x;
	add.s32 	%r31, %r30, %r1;
	and.b32  	%r2, %r1, 31;
	shr.s32 	%r32, %r31, 31;
	shr.u32 	%r33, %r32, 27;
	add.s32 	%r34, %r31, %r33;
	shr.s32 	%r77, %r34, 5;
	mov.u32 	%r35, %ntid.y;
	mov.u32 	%r36, %ctaid.y;
	mov.u32 	%r37, %tid.y;
	mad.lo.s32 	%r4, %r35, %r36, %r37;
	mul.wide.u32 	%rd15, %r4, 4;
	add.s64 	%rd16, %rd14, %rd15;
	ld.global.u32 	%r5, [%rd16];
	ld.global.u32 	%r38, [%rd16+4];
	sub.s32 	%r6, %r38, %r5;
	setp.ge.s32 	%p1, %r1, %r6;
	@%p1 bra 	$L__BB4_3;
	mov.u32 	%r7, %ntid.x;
	cvta.to.global.u64 	%rd1, %rd10;
	cvta.to.global.u64 	%rd2, %rd11;
	mov.u32 	%r76, %r1;
$L__BB4_2:
	add.s32 	%r39, %r76, %r5;
	mul.wide.s32 	%rd17, %r39, 4;
	add.s64 	%rd18, %rd1, %rd17;
	ld.global.f32 	%f6, [%rd18];
	shl.b32 	%r40, %r76, 2;
	mov.u32 	%r41, _ZZ22spmm_csr_warp_shared_YE6svVals;
	add.s32 	%r42, %r41, %r40;
	st.shared.f32 	[%r42], %f6;
	add.s64 	%rd19, %rd2, %rd17;
	ld.global.u32 	%r43, [%rd19];
	mov.u32 	%r44, _ZZ22spmm_csr_warp_shared_YE5svIdx;
	add.s32 	%r45, %r44, %r40;
	st.shared.u32 	[%r45], %r43;
	add.s32 	%r76, %r76, %r7;
	setp.lt.s32 	%p2, %r76, %r6;
	@%p2 bra 	$L__BB4_2;
$L__BB4_3:
	bar.sync 	0;
	setp.ge.s32 	%p3, %r77, %r27;
	@%p3 bra 	$L__BB4_19;
	shr.u32 	%r46, %r1, 2;
	and.b32  	%r47, %r46, 248;
	mov.u32 	%r48, _ZZ22spmm_csr_warp_shared_YE4ptrs;
	add.s32 	%r10, %r48, %r47;
	shl.b32 	%r49, %r2, 2;
	add.s32 	%r11, %r10, %r49;
	add.s32 	%r12, %r6, -1;
	shl.b32 	%r50, %r1, 2;
	mov.u32 	%r51, _ZZ22spmm_csr_warp_shared_YE5sdata;
	add.s32 	%r13, %r51, %r50;
	mov.u32 	%r52, %nctaid.x;
	shl.b32 	%r14, %r52, 1;
	cvta.to.global.u64 	%rd3, %rd9;
	cvta.to.global.u64 	%rd4, %rd12;
	cvta.to.global.u64 	%rd5, %rd8;
	cvta.to.global.u64 	%rd6, %rd7;
$L__BB4_5:
	setp.gt.u32 	%p4, %r2, 1;
	@%p4 bra 	$L__BB4_7;
	add.s32 	%r53, %r77, %r2;
	mul.wide.s32 	%rd20, %r53, 4;
	add.s64 	%rd21, %rd3, %rd20;
	ld.global.u32 	%r54, [%rd21];
	st.shared.u32 	[%r11], %r54;
$L__BB4_7:
	ld.shared.u32 	%r55, [%r10];
	ld.shared.u32 	%r16, [%r10+4];
	add.s32 	%r78, %r55, %r2;
	setp.ge.s32 	%p5, %r78, %r16;
	mov.f32 	%f26, 0f00000000;
	@%p5 bra 	$L__BB4_16;
	mov.f32 	%f26, 0f00000000;
$L__BB4_9:
	setp.lt.s32 	%p6, %r6, 2;
	mul.wide.s32 	%rd22, %r78, 4;
	add.s64 	%rd23, %rd5, %rd22;
	ld.global.u32 	%r19, [%rd23];
	mov.b32 	%r81, 0;
	@%p6 bra 	$L__BB4_12;
	mov.b32 	%r81, 0;
	mov.u32 	%r79, %r12;
$L__BB4_11:
	sub.s32 	%r58, %r79, %r81;
	shr.u32 	%r59, %r58, 31;
	add.s32 	%r60, %r58, %r59;
	shr.s32 	%r61, %r60, 1;
	add.s32 	%r62, %r61, %r81;
	shl.b32 	%r63, %r62, 2;
	mov.u32 	%r64, _ZZ22spmm_csr_warp_shared_YE5svIdx;
	add.s32 	%r65, %r64, %r63;
	ld.shared.u32 	%r66, [%r65];
	setp.lt.s32 	%p7, %r66, %r19;
	add.s32 	%r67, %r62, 1;
	selp.b32 	%r81, %r67, %r81, %p7;
	selp.b32 	%r79, %r79, %r62, %p7;
	setp.lt.s32 	%p8, %r81, %r79;
	@%p8 bra 	$L__BB4_11;
$L__BB4_12:
	setp.ge.s32 	%p9, %r81, %r6;
	mov.f32 	%f25, 0f00000000;
	@%p9 bra 	$L__BB4_15;
	shl.b32 	%r68, %r81, 2;
	mov.u32 	%r69, _ZZ22spmm_csr_warp_shared_YE5svIdx;
	add.s32 	%r70, %r69, %r68;
	ld.shared.u32 	%r71, [%r70];
	setp.ne.s32 	%p10, %r71, %r19;
	@%p10 bra 	$L__BB4_15;
	mov.u32 	%r73, _ZZ22spmm_csr_warp_shared_YE6svVals;
	add.s32 	%r74, %r73, %r68;
	ld.shared.f32 	%f25, [%r74];
$L__BB4_15:
	add.s64 	%rd25, %rd6, %rd22;
	ld.global.f32 	%f11, [%rd25];
	fma.rn.f32 	%f26, %f25, %f11, %f26;
	add.s32 	%r78, %r78, 32;
	setp.lt.s32 	%p11, %r78, %r16;
	@%p11 bra 	$L__BB4_9;
$L__BB4_16:
	setp.ne.s32 	%p12, %r2, 0;
	ld.shared.f32 	%f12, [%r13+64];
	add.f32 	%f13, %f26, %f12;
	st.shared.f32 	[%r13], %f13;
	bar.sync 	0;
	ld.shared.f32 	%f14, [%r13+32];
	add.f32 	%f15, %f13, %f14;
	st.shared.f32 	[%r13], %f15;
	bar.sync 	0;
	ld.shared.f32 	%f16, [%r13+16];
	add.f32 	%f17, %f15, %f16;
	st.shared.f32 	[%r13], %f17;
	bar.sync 	0;
	ld.shared.f32 	%f18, [%r13+8];
	add.f32 	%f19, %f17, %f18;
	st.shared.f32 	[%r13], %f19;
	bar.sync 	0;
	ld.shared.f32 	%f20, [%r13+4];
	add.f32 	%f21, %f19, %f20;
	st.shared.f32 	[%r13], %f21;
	bar.sync 	0;
	@%p12 bra 	$L__BB4_18;
	ld.shared.f32 	%f22, [%r13];
	mad.lo.s32 	%r75, %r77, %r28, %r4;
	mul.wide.s32 	%rd26, %r75, 4;
	add.s64 	%rd27, %rd4, %rd26;
	st.global.f32 	[%rd27], %f22;
$L__BB4_18:
	add.s32 	%r77, %r77, %r14;
	setp.lt.s32 	%p13, %r77, %r27;
	@%p13 bra 	$L__BB4_5;
$L__BB4_19:
	ret;

}
	// .globl	spmm_csr_warp_shared_doubled
.visible .entry spmm_csr_warp_shared_doubled(
	.param .u64 .ptr .align 1 spmm_csr_warp_shared_doubled_param_0,
	.param .u64 .ptr .align 1 spmm_csr_warp_shared_doubled_param_1,
	.param .u64 .ptr .align 1 spmm_csr_warp_shared_doubled_param_2,
	.param .u64 .ptr .align 1 spmm_csr_warp_shared_doubled_param_3,
	.param .u64 .ptr .align 1 spmm_csr_warp_shared_doubled_param_4,
	.param .u64 .ptr .align 1 spmm_csr_warp_shared_doubled_param_5,
	.param .u64 .ptr .align 1 spmm_csr_warp_shared_doubled_param_6,
	.param .u32 spmm_csr_warp_shared_doubled_param_7,
	.param .u32 spmm_csr_warp_shared_doubled_param_8,
	.param .u32 spmm_csr_warp_shared_doubled_param_9,
	.param .u32 spmm_csr_warp_shared_doubled_param_10
)
{
	.reg .pred 	%p<40>;
	.reg .b32 	%r<185>;
	.reg .b32 	%f<96>;
	.reg .b64 	%rd<39>;
	// demoted variable
	.shared .align 4 .b8 _ZZ28spmm_csr_warp_shared_doubledE5sdata[1152];
	// demoted variable
	.shared .align 4 .b8 _ZZ28spmm_csr_warp_shared_doubledE4ptrs[32];
	// demoted variable
	.shared .align 4 .b8 _ZZ28spmm_csr_warp_shared_doubledE5svIdx[968];
	// demoted variable
	.shared .align 4 .b8 _ZZ28spmm_csr_warp_shared_doubledE6svVals[968];
	// demoted variable
	.shared .align 4 .b8 _ZZ28spmm_csr_warp_shared_doubledE7bShPtrs[16];
	ld.param.u64 	%rd12, [spmm_csr_warp_shared_doubled_param_0];
	ld.param.u64 	%rd13, [spmm_csr_warp_shared_doubled_param_1];
	ld.param.u64 	%rd7, [spmm_csr_warp_shared_doubled_param_2];
	ld.param.u64 	%rd8, [spmm_csr_warp_shared_doubled_param_3];
	ld.param.u64 	%rd9, [spmm_csr_warp_shared_doubled_param_4];
	ld.param.u64 	%rd10, [spmm_csr_warp_shared_doubled_param_5];
	ld.param.u64 	%rd11, [spmm_csr_warp_shared_doubled_param_6];
	ld.param.u32 	%r56, [spmm_csr_warp_shared_doubled_param_7];
	ld.param.u32 	%r57, [spmm_csr_warp_shared_doubled_param_8];
	cvta.to.global.u64 	%rd1, %rd12;
	cvta.to.global.u64 	%rd2, %rd13;
	mov.u32 	%r171, %tid.y;
	shl.b32 	%r58, %r171, 1;
	mov.u32 	%r2, %tid.x;
	add.s32 	%r3, %r58, %r2;
	mov.u32 	%r59, %ctaid.y;
	shl.b32 	%r60, %r59, 7;
	add.s32 	%r61, %r60, %r3;
	and.b32  	%r4, %r3, 31;
	shr.u32 	%r172, %r61, 5;
	mov.u32 	%r6, %ntid.y;
	mov.u32 	%r62, %ntid.x;
	mov.u32 	%r63, %ctaid.x;
	mul.lo.s32 	%r7, %r62, %r63;
	setp.gt.u32 	%p1, %r171, 1;
	shl.b32 	%r64, %r2, 3;
	mov.u32 	%r65, _ZZ28spmm_csr_warp_shared_doubledE7bShPtrs;
	add.s32 	%r8, %r65, %r64;
	@%p1 bra 	$L__BB5_2;
	cvta.to.global.u64 	%rd14, %rd10;
	sub.s32 	%r66, %r3, %r171;
	add.s32 	%r67, %r66, %r7;
	mul.wide.u32 	%rd15, %r67, 4;
	add.s64 	%rd16, %rd14, %rd15;
	ld.global.u32 	%r68, [%rd16];
	shl.b32 	%r69, %r171, 2;
	add.s32 	%r70, %r8, %r69;
	st.shared.u32 	[%r70], %r68;
$L__BB5_2:
	bar.sync 	0;
	ld.shared.u32 	%r71, [%r8+4];
	ld.shared.u32 	%r9, [%r8];
	sub.s32 	%r10, %r71, %r9;
	setp.ge.s32 	%p2, %r171, %r10;
	@%p2 bra 	$L__BB5_5;
	mul.lo.s32 	%r72, %r2, 484;
	mov.u32 	%r73, _ZZ28spmm_csr_warp_shared_doubledE6svVals;
	add.s32 	%r11, %r73, %r72;
	mov.u32 	%r74, _ZZ28spmm_csr_warp_shared_doubledE5svIdx;
	add.s32 	%r12, %r74, %r72;
	cvta.to.global.u64 	%rd3, %rd8;
	cvta.to.global.u64 	%rd4, %rd9;
$L__BB5_4:
	add.s32 	%r75, %r9, %r171;
	mul.wide.s32 	%rd17, %r75, 4;
	add.s64 	%rd18, %rd3, %rd17;
	ld.global.f32 	%f30, [%rd18];
	shl.b32 	%r76, %r171, 2;
	add.s32 	%r77, %r11, %r76;
	st.shared.f32 	[%r77], %f30;
	add.s64 	%rd19, %rd4, %rd17;
	ld.global.u32 	%r78, [%rd19];
	add.s32 	%r79, %r12, %r76;
	st.shared.u32 	[%r79], %r78;
	add.s32 	%r171, %r171, %r6;
	setp.lt.s32 	%p3, %r171, %r10;
	@%p3 bra 	$L__BB5_4;
$L__BB5_5:
	bar.sync 	0;
	setp.ge.s32 	%p4, %r172, %r56;
	@%p4 bra 	$L__BB5_44;
	shr.u32 	%r80, %r3, 2;
	and.b32  	%r81, %r80, 1016;
	mov.u32 	%r82, _ZZ28spmm_csr_warp_shared_doubledE4ptrs;
	add.s32 	%r15, %r82, %r81;
	shl.b32 	%r83, %r3, 2;
	mov.u32 	%r84, _ZZ28spmm_csr_warp_shared_doubledE5sdata;
	add.s32 	%r16, %r84, %r83;
	mov.u32 	%r85, %nctaid.y;
	shr.u32 	%r86, %r6, 5;
	mul.lo.s32 	%r17, %r86, %r85;
	cvta.to.global.u64 	%rd5, %rd7;
	cvta.to.global.u64 	%rd6, %rd11;
$L__BB5_7:
	setp.gt.u32 	%p5, %r4, 1;
	@%p5 bra 	$L__BB5_9;
	add.s32 	%r87, %r172, %r4;
	mul.wide.u32 	%rd20, %r87, 4;
	add.s64 	%rd21, %rd5, %rd20;
	ld.global.u32 	%r88, [%rd21];
	shl.b32 	%r89, %r4, 2;
	add.s32 	%r90, %r15, %r89;
	st.shared.u32 	[%r90], %r88;
$L__BB5_9:
	ld.shared.u32 	%r91, [%r15];
	ld.shared.u32 	%r19, [%r15+4];
	add.s32 	%r173, %r91, %r4;
	setp.ge.s32 	%p6, %r173, %r19;
	mov.f32 	%f94, 0f00000000;
	mov.f32 	%f95, %f94;
	@%p6 bra 	$L__BB5_41;
	ld.shared.u32 	%r92, [_ZZ28spmm_csr_warp_shared_doubledE7bShPtrs+4];
	ld.shared.u32 	%r93, [_ZZ28spmm_csr_warp_shared_doubledE7bShPtrs];
	sub.s32 	%r21, %r92, %r93;
	setp.lt.s32 	%p7, %r21, 2;
	add.s32 	%r22, %r21, -1;
	ld.shared.u32 	%r94, [_ZZ28spmm_csr_warp_shared_doubledE7bShPtrs+12];
	ld.shared.u32 	%r95, [_ZZ28spmm_csr_warp_shared_doubledE7bShPtrs+8];
	sub.s32 	%r23, %r94, %r95;
	add.s32 	%r24, %r23, -1;
	@%p7 bra 	$L__BB5_31;
	setp.lt.s32 	%p21, %r23, 2;
	@%p21 bra 	$L__BB5_24;
	mov.f32 	%f95, 0f00000000;
	mov.f32 	%f94, %f95;
$L__BB5_13:
	mul.wide.s32 	%rd33, %r173, 4;
	add.s64 	%rd34, %rd2, %rd33;
	ld.global.u32 	%r27, [%rd34];
	mov.b32 	%r175, 0;
	mov.u32 	%r174, %r22;
$L__BB5_14:
	sub.s32 	%r135, %r174, %r175;
	shr.u32 	%r136, %r135, 31;
	add.s32 	%r137, %r135, %r136;
	shr.s32 	%r138, %r137, 1;
	add.s32 	%r139, %r138, %r175;
	shl.b32 	%r140, %r139, 2;
	mov.u32 	%r141, _ZZ28spmm_csr_warp_shared_doubledE5svIdx;
	add.s32 	%r142, %r141, %r140;
	ld.shared.u32 	%r143, [%r142];
	setp.lt.s32 	%p29, %r143, %r27;
	add.s32 	%r144, %r139, 1;
	selp.b32 	%r175, %r144, %r175, %p29;
	selp.b32 	%r174, %r174, %r139, %p29;
	setp.lt.s32 	%p30, %r175, %r174;
	@%p30 bra 	$L__BB5_14;
	setp.lt.s32 	%p31, %r175, %r21;
	mov.f32 	%f84, 0f00000000;
	@%p31 bra 	$L__BB5_16;
	bra.uni 	$L__BB5_18;
$L__BB5_16:
	shl.b32 	%r145, %r175, 2;
	add.s32 	%r147, %r141, %r145;
	ld.shared.u32 	%r148, [%r147];
	setp.ne.s32 	%p32, %r148, %r27;
	@%p32 bra 	$L__BB5_18;
	mov.u32 	%r150, _ZZ28spmm_csr_warp_shared_doubledE6svVals;
	add.s32 	%r151, %r150, %r145;
	ld.shared.f32 	%f84, [%r151];
$L__BB5_18:
	mov.b32 	%r177, 0;
	mov.u32 	%r176, %r24;
$L__BB5_19:
	sub.s32 	%r153, %r176, %r177;
	shr.u32 	%r154, %r153, 31;
	add.s32 	%r155, %r153, %r154;
	shr.s32 	%r156, %r155, 1;
	add.s32 	%r157, %r156, %r177;
	shl.b32 	%r158, %r157, 2;
	mov.u32 	%r159, _ZZ28spmm_csr_warp_shared_doubledE5svIdx;
	add.s32 	%r160, %r159, %r158;
	ld.shared.u32 	%r161, [%r160+484];
	setp.lt.s32 	%p33, %r161, %r27;
	add.s32 	%r162, %r157, 1;
	selp.b32 	%r177, %r162, %r177, %p33;
	selp.b32 	%r176, %r176, %r157, %p33;
	setp.lt.s32 	%p34, %r177, %r176;
	@%p34 bra 	$L__BB5_19;
	setp.lt.s32 	%p35, %r177, %r23;
	mov.f32 	%f85, 0f00000000;
	@%p35 bra 	$L__BB5_21;
	bra.uni 	$L__BB5_23;
$L__BB5_21:
	shl.b32 	%r163, %r177, 2;
	add.s32 	%r165, %r159, %r163;
	ld.shared.u32 	%r166, [%r165+484];
	setp.ne.s32 	%p36, %r166, %r27;
	@%p36 bra 	$L__BB5_23;
	mov.u32 	%r168, _ZZ28spmm_csr_warp_shared_doubledE6svVals;
	add.s32 	%r169, %r168, %r163;
	ld.shared.f32 	%f85, [%r169+484];
$L__BB5_23:
	mul.wide.s32 	%rd35, %r173, 4;
	add.s64 	%rd36, %rd1, %rd35;
	ld.global.f32 	%f55, [%rd36];
	fma.rn.f32 	%f95, %f84, %f55, %f95;
	fma.rn.f32 	%f94, %f85, %f55, %f94;
	add.s32 	%r173, %r173, 32;
	setp.lt.s32 	%p37, %r173, %r19;
	@%p37 bra 	$L__BB5_13;
	bra.uni 	$L__BB5_41;
$L__BB5_24:
	ld.shared.u32 	%r25, [_ZZ28spmm_csr_warp_shared_doubledE5svIdx+484];
	mov.f32 	%f95, 0f00000000;
	ld.shared.f32 	%f1, [_ZZ28spmm_csr_warp_shared_doubledE6svVals+484];
	mov.f32 	%f94, %f95;
$L__BB5_25:
	mul.wide.s32 	%rd29, %r173, 4;
	add.s64 	%rd30, %rd2, %rd29;
	ld.global.u32 	%r38, [%rd30];
	mov.b32 	%r180, 0;
	mov.u32 	%r179, %r22;
$L__BB5_26:
	sub.s32 	%r117, %r179, %r180;
	shr.u32 	%r118, %r117, 31;
	add.s32 	%r119, %r117, %r118;
	shr.s32 	%r120, %r119, 1;
	add.s32 	%r121, %r120, %r180;
	shl.b32 	%r122, %r121, 2;
	mov.u32 	%r123, _ZZ28spmm_csr_warp_shared_doubledE5svIdx;
	add.s32 	%r124, %r123, %r122;
	ld.shared.u32 	%r125, [%r124];
	setp.lt.s32 	%p22, %r125, %r38;
	add.s32 	%r126, %r121, 1;
	selp.b32 	%r180, %r126, %r180, %p22;
	selp.b32 	%r179, %r179, %r121, %p22;
	setp.lt.s32 	%p23, %r180, %r179;
	@%p23 bra 	$L__BB5_26;
	setp.lt.s32 	%p24, %r180, %r21;
	mov.f32 	%f88, 0f00000000;
	@%p24 bra 	$L__BB5_28;
	bra.uni 	$L__BB5_30;
$L__BB5_28:
	shl.b32 	%r127, %r180, 2;
	add.s32 	%r129, %r123, %r127;
	ld.shared.u32 	%r130, [%r129];
	setp.ne.s32 	%p25, %r130, %r38;
	@%p25 bra 	$L__BB5_30;
	mov.u32 	%r132, _ZZ28spmm_csr_warp_shared_doubledE6svVals;
	add.s32 	%r133, %r132, %r127;
	ld.shared.f32 	%f88, [%r133];
$L__BB5_30:
	setp.eq.s32 	%p26, %r23, 1;
	setp.eq.s32 	%p27, %r25, %r38;
	selp.f32 	%f47, %f1, 0f00000000, %p27;
	selp.f32 	%f48, %f47, 0f00000000, %p26;
	mul.wide.s32 	%rd31, %r173, 4;
	add.s64 	%rd32, %rd1, %rd31;
	ld.global.f32 	%f49, [%rd32];
	fma.rn.f32 	%f95, %f88, %f49, %f95;
	fma.rn.f32 	%f94, %f48, %f49, %f94;
	add.s32 	%r173, %r173, 32;
	setp.lt.s32 	%p28, %r173, %r19;
	@%p28 bra 	$L__BB5_25;
	bra.uni 	$L__BB5_41;
$L__BB5_31:
	setp.lt.s32 	%p8, %r23, 2;
	ld.shared.u32 	%r44, [_ZZ28spmm_csr_warp_shared_doubledE5svIdx];
	ld.shared.f32 	%f16, [_ZZ28spmm_csr_warp_shared_doubledE6svVals];
	@%p8 bra 	$L__BB5_39;
	mov.f32 	%f95, 0f00000000;
	mov.f32 	%f94, %f95;
$L__BB5_33:
	mul.wide.s32 	%rd25, %r173, 4;
	add.s64 	%rd26, %rd2, %rd25;
	ld.global.u32 	%r47, [%rd26];
	mov.b32 	%r183, 0;
	mov.u32 	%r182, %r24;
$L__BB5_34:
	sub.s32 	%r99, %r182, %r183;
	shr.u32 	%r100, %r99, 31;
	add.s32 	%r101, %r99, %r100;
	shr.s32 	%r102, %r101, 1;
	add.s32 	%r103, %r102, %r183;
	shl.b32 	%r104, %r103, 2;
	mov.u32 	%r105, _ZZ28spmm_csr_warp_shared_doubledE5svIdx;
	add.s32 	%r106, %r105, %r104;
	ld.shared.u32 	%r107, [%r106+484];
	setp.lt.s32 	%p14, %r107, %r47;
	add.s32 	%r108, %r103, 1;
	selp.b32 	%r183, %r108, %r183, %p14;
	selp.b32 	%r182, %r182, %r103, %p14;
	setp.lt.s32 	%p15, %r183, %r182;
	@%p15 bra 	$L__BB5_34;
	setp.lt.s32 	%p16, %r183, %r23;
	mov.f32 	%f91, 0f00000000;
	@%p16 bra 	$L__BB5_36;
	bra.uni 	$L__BB5_38;
$L__BB5_36:
	shl.b32 	%r109, %r183, 2;
	add.s32 	%r111, %r105, %r109;
	ld.shared.u32 	%r112, [%r111+484];
	setp.ne.s32 	%p17, %r112, %r47;
	@%p17 bra 	$L__BB5_38;
	mov.u32 	%r114, _ZZ28spmm_csr_warp_shared_doubledE6svVals;
	add.s32 	%r115, %r114, %r109;
	ld.shared.f32 	%f91, [%r115+484];
$L__BB5_38:
	mul.wide.s32 	%rd27, %r173, 4;
	add.s64 	%rd28, %rd1, %rd27;
	ld.global.f32 	%f41, [%rd28];
	setp.eq.s32 	%p18, %r44, %r47;
	setp.eq.s32 	%p19, %r21, 1;
	selp.f32 	%f42, %f16, 0f00000000, %p18;
	selp.f32 	%f43, %f42, 0f00000000, %p19;
	fma.rn.f32 	%f95, %f43, %f41, %f95;
	fma.rn.f32 	%f94, %f91, %f41, %f94;
	add.s32 	%r173, %r173, 32;
	setp.lt.s32 	%p20, %r173, %r19;
	@%p20 bra 	$L__BB5_33;
	bra.uni 	$L__BB5_41;
$L__BB5_39:
	ld.shared.u32 	%r45, [_ZZ28spmm_csr_warp_shared_doubledE5svIdx+484];
	mov.f32 	%f95, 0f00000000;
	ld.shared.f32 	%f17, [_ZZ28spmm_csr_warp_shared_doubledE6svVals+484];
	mov.f32 	%f94, %f95;
$L__BB5_40:
	setp.eq.s32 	%p9, %r23, 1;
	setp.eq.s32 	%p10, %r21, 1;
	mul.wide.s32 	%rd22, %r173, 4;
	add.s64 	%rd23, %rd1, %rd22;
	add.s64 	%rd24, %rd2, %rd22;
	ld.global.u32 	%r96, [%rd24];
	setp.eq.s32 	%p11, %r44, %r96;
	selp.f32 	%f33, %f16, 0f00000000, %p11;
	selp.f32 	%f34, %f33, 0f00000000, %p10;
	setp.eq.s32 	%p12, %r45, %r96;
	selp.f32 	%f35, %f17, 0f00000000, %p12;
	selp.f32 	%f36, %f35, 0f00000000, %p9;
	ld.global.f32 	%f37, [%rd23];
	fma.rn.f32 	%f95, %f34, %f37, %f95;
	fma.rn.f32 	%f94, %f36, %f37, %f94;
	add.s32 	%r173, %r173, 32;
	setp.lt.s32 	%p13, %r173, %r19;
	@%p13 bra 	$L__BB5_40;
$L__BB5_41:
	setp.ne.s32 	%p38, %r4, 0;
	ld.shared.f32 	%f56, [%r16+64];
	add.f32 	%f57, %f95, %f56;
	st.shared.f32 	[%r16], %f57;
	ld.shared.f32 	%f58, [%r16+640];
	add.f32 	%f59, %f94, %f58;
	st.shared.f32 	[%r16+576], %f59;
	bar.sync 	0;
	ld.shared.f32 	%f60, [%r16+32];
	add.f32 	%f61, %f57, %f60;
	st.shared.f32 	[%r16], %f61;
	ld.shared.f32 	%f62, [%r16+608];
	add.f32 	%f63, %f59, %f62;
	st.shared.f32 	[%r16+576], %f63;
	bar.sync 	0;
	ld.shared.f32 	%f64, [%r16+16];
	add.f32 	%f65, %f61, %f64;
	st.shared.f32 	[%r16], %f65;
	ld.shared.f32 	%f66, [%r16+592];
	add.f32 	%f67, %f63, %f66;
	st.shared.f32 	[%r16+576], %f67;
	bar.sync 	0;
	ld.shared.f32 	%f68, [%r16+8];
	add.f32 	%f69, %f65, %f68;
	st.shared.f32 	[%r16], %f69;
	ld.shared.f32 	%f70, [%r16+584];
	add.f32 	%f71, %f67, %f70;
	st.shared.f32 	[%r16+576], %f71;
	bar.sync 	0;
	ld.shared.f32 	%f72, [%r16+4];
	add.f32 	%f73, %f69, %f72;
	st.shared.f32 	[%r16], %f73;
	ld.shared.f32 	%f74, [%r16+580];
	add.f32 	%f75, %f71, %f74;
	st.shared.f32 	[%r16+576], %f75;
	bar.sync 	0;
	@%p38 bra 	$L__BB5_43;
	ld.shared.f32 	%f76, [%r16];
	mad.lo.s32 	%r170, %r172, %r57, %r7;
	mul.wide.s32 	%rd37, %r170, 4;
	add.s64 	%rd38, %rd6, %rd37;
	st.global.f32 	[%rd38], %f76;
	ld.shared.f32 	%f77, [%r16+576];
	st.global.f32 	[%rd38+4], %f77;
$L__BB5_43:
	add.s32 	%r172, %r172, %r17;
	setp.lt.s32 	%p39, %r172, %r56;
	@%p39 bra 	$L__BB5_7;
$L__BB5_44:
	ret;

}
	// .globl	spmm_csr_warp_shared_doubled_test
.visible .entry spmm_csr_warp_shared_doubled_test(
	.param .u64 .ptr .align 1 spmm_csr_warp_shared_doubled_test_param_0,
	.param .u64 .ptr .align 1 spmm_csr_warp_shared_doubled_test_param_1,
	.param .u64 .ptr .align 1 spmm_csr_warp_shared_doubled_test_param_2,
	.param .u64 .ptr .align 1 spmm_csr_warp_shared_doubled_test_param_3,
	.param .u64 .ptr .align 1 spmm_csr_warp_shared_doubled_test_param_4,
	.param .u64 .ptr .align 1 spmm_csr_warp_shared_doubled_test_param_5,
	.param .u64 .ptr .align 1 spmm_csr_warp_shared_doubled_test_param_6,
	.param .u32 spmm_csr_warp_shared_doubled_test_param_7,
	.param .u32 spmm_csr_warp_shared_doubled_test_param_8,
	.param .u32 spmm_csr_warp_shared_doubled_test_param_9,
	.param .u32 spmm_csr_warp_shared_doubled_test_param_10
)
{
	.local .align 8 .b8 	__local_depot6[8];
	.reg .b64 	%SP;
	.reg .b64 	%SPL;
	.reg .pred 	%p<43>;
	.reg .b32 	%r<189>;
	.reg .b32 	%f<86>;
	.reg .b64 	%rd<45>;
	// demoted variable
	.shared .align 4 .b8 _ZZ33spmm_csr_warp_shared_doubled_testE5sdata[640];
	// demoted variable
	.shared .align 4 .b8 _ZZ33spmm_csr_warp_shared_doubled_testE4ptrs[16];
	// demoted variable
	.shared .align 4 .b8 _ZZ33spmm_csr_warp_shared_doubled_testE5svIdx[968];
	// demoted variable
	.shared .align 4 .b8 _ZZ33spmm_csr_warp_shared_doubled_testE6svVals[968];
	// demoted variable
	.shared .align 4 .b8 _ZZ33spmm_csr_warp_shared_doubled_testE7bShPtrs[16];
	mov.u64 	%SPL, __local_depot6;
	ld.param.u64 	%rd12, [spmm_csr_warp_shared_doubled_test_param_0];
	ld.param.u64 	%rd13, [spmm_csr_warp_shared_doubled_test_param_1];
	ld.param.u64 	%rd8, [spmm_csr_warp_shared_doubled_test_param_3];
	ld.param.u64 	%rd9, [spmm_csr_warp_shared_doubled_test_param_4];
	ld.param.u64 	%rd10, [spmm_csr_warp_shared_doubled_test_param_5];
	ld.param.u32 	%r55, [spmm_csr_warp_shared_doubled_test_param_7];
	cvta.to.global.u64 	%rd1, %rd12;
	cvta.to.global.u64 	%rd2, %rd13;
	add.u64 	%rd3, %SPL, 0;
	mov.u32 	%r57, %ctaid.y;
	shl.b32 	%r58, %r57, 6;
	mov.u32 	%r1, %tid.y;
	add.s32 	%r59, %r58, %r1;
	and.b32  	%r2, %r1, 31;
	shr.u32 	%r176, %r59, 5;
	mov.u32 	%r60, %ntid.x;
	mov.u32 	%r61, %ctaid.x;
	mul.lo.s32 	%r4, %r60, %r61;
	setp.gt.u32 	%p2, %r1, 1;
	@%p2 bra 	$L__BB6_2;
	cvta.to.global.u64 	%rd15, %rd10;
	mov.u32 	%r62, %tid.x;
	add.s32 	%r63, %r62, %r1;
	add.s32 	%r64, %r63, %r4;
	mul.wide.u32 	%rd16, %r64, 4;
	add.s64 	%rd17, %rd15, %rd16;
	ld.global.u32 	%r65, [%rd17];
	shl.b32 	%r66, %r62, 3;
	mov.u32 	%r67, _ZZ33spmm_csr_warp_shared_doubled_testE7bShPtrs;
	add.s32 	%r68, %r67, %r66;
	shl.b32 	%r69, %r1, 2;
	add.s32 	%r70, %r68, %r69;
	st.shared.u32 	[%r70], %r65;
$L__BB6_2:
	bar.sync 	0;
	mov.u32 	%r5, %tid.x;
	shl.b32 	%r71, %r5, 3;
	mov.u32 	%r72, _ZZ33spmm_csr_warp_shared_doubled_testE7bShPtrs;
	add.s32 	%r73, %r72, %r71;
	ld.shared.u32 	%r74, [%r73+4];
	ld.shared.u32 	%r6, [%r73];
	sub.s32 	%r7, %r74, %r6;
	setp.ge.s32 	%p3, %r1, %r7;
	@%p3 bra 	$L__BB6_5;
	mul.lo.s32 	%r75, %r5, 484;
	mov.u32 	%r76, _ZZ33spmm_csr_warp_shared_doubled_testE6svVals;
	add.s32 	%r8, %r76, %r75;
	mov.u32 	%r77, _ZZ33spmm_csr_warp_shared_doubled_testE5svIdx;
	add.s32 	%r9, %r77, %r75;
	mov.u32 	%r10, %ntid.y;
	cvta.to.global.u64 	%rd4, %rd8;
	cvta.to.global.u64 	%rd5, %rd9;
	mov.u32 	%r175, %r1;
$L__BB6_4:
	add.s32 	%r78, %r6, %r175;
	mul.wide.s32 	%rd18, %r78, 4;
	add.s64 	%rd19, %rd4, %rd18;
	ld.global.f32 	%f30, [%rd19];
	shl.b32 	%r79, %r175, 2;
	add.s32 	%r80, %r8, %r79;
	st.shared.f32 	[%r80], %f30;
	add.s64 	%rd20, %rd5, %rd18;
	ld.global.u32 	%r81, [%rd20];
	add.s32 	%r82, %r9, %r79;
	st.shared.u32 	[%r82], %r81;
	add.s32 	%r175, %r175, %r10;
	setp.lt.s32 	%p4, %r175, %r7;
	@%p4 bra 	$L__BB6_4;
$L__BB6_5:
	bar.sync 	0;
	setp.ge.s32 	%p5, %r176, %r55;
	@%p5 bra 	$L__BB6_45;
	setp.lt.u32 	%p6, %r2, 2;
	setp.eq.s32 	%p7, %r5, 0;
	and.pred  	%p1, %p7, %p6;
	shr.u32 	%r83, %r1, 2;
	and.b32  	%r84, %r83, 248;
	mov.u32 	%r85, _ZZ33spmm_csr_warp_shared_doubled_testE4ptrs;
	add.s32 	%r13, %r85, %r84;
	mul.wide.u32 	%rd21, %r5, 4;
	add.s64 	%rd6, %rd3, %rd21;
	mov.u32 	%r86, _ZZ33spmm_csr_warp_shared_doubled_testE5sdata;
	mad.lo.s32 	%r87, %r5, 320, %r86;
	shl.b32 	%r88, %r1, 2;
	add.s32 	%r14, %r87, %r88;
	add.s32 	%r15, %r2, %r4;
	mov.u32 	%r89, %nctaid.y;
	shl.b32 	%r16, %r89, 1;
	not.pred 	%p8, %p1;
$L__BB6_7:
	@%p8 bra 	$L__BB6_9;
	ld.param.u64 	%rd43, [spmm_csr_warp_shared_doubled_test_param_2];
	add.s32 	%r90, %r176, %r2;
	cvta.to.global.u64 	%rd22, %rd43;
	mul.wide.u32 	%rd23, %r90, 4;
	add.s64 	%rd24, %rd22, %rd23;
	ld.global.u32 	%r91, [%rd24];
	shl.b32 	%r92, %r2, 2;
	add.s32 	%r93, %r13, %r92;
	st.shared.u32 	[%r93], %r91;
$L__BB6_9:
	ld.shared.u32 	%r94, [%r13];
	ld.shared.u32 	%r18, [%r13+4];
	mov.f32 	%f31, 0f00000000;
	st.local.v2.f32 	[%rd3], {%f31, %f31};
	add.s32 	%r177, %r94, %r2;
	setp.ge.s32 	%p9, %r177, %r18;
	@%p9 bra 	$L__BB6_42;
	ld.shared.u32 	%r95, [_ZZ33spmm_csr_warp_shared_doubled_testE7bShPtrs+4];
	ld.shared.u32 	%r96, [_ZZ33spmm_csr_warp_shared_doubled_testE7bShPtrs];
	sub.s32 	%r20, %r95, %r96;
	setp.lt.s32 	%p10, %r20, 2;
	add.s32 	%r21, %r20, -1;
	ld.shared.u32 	%r97, [_ZZ33spmm_csr_warp_shared_doubled_testE7bShPtrs+12];
	ld.shared.u32 	%r98, [_ZZ33spmm_csr_warp_shared_doubled_testE7bShPtrs+8];
	sub.s32 	%r22, %r97, %r98;
	add.s32 	%r23, %r22, -1;
	@%p10 bra 	$L__BB6_31;
	setp.lt.s32 	%p24, %r22, 2;
	@%p24 bra 	$L__BB6_24;
	mov.f32 	%f85, 0f00000000;
	mov.f32 	%f84, %f85;
$L__BB6_13:
	mul.wide.s32 	%rd36, %r177, 4;
	add.s64 	%rd37, %rd2, %rd36;
	ld.global.u32 	%r26, [%rd37];
	mov.b32 	%r179, 0;
	mov.u32 	%r178, %r21;
$L__BB6_14:
	sub.s32 	%r138, %r178, %r179;
	shr.u32 	%r139, %r138, 31;
	add.s32 	%r140, %r138, %r139;
	shr.s32 	%r141, %r140, 1;
	add.s32 	%r142, %r141, %r179;
	shl.b32 	%r143, %r142, 2;
	mov.u32 	%r144, _ZZ33spmm_csr_warp_shared_doubled_testE5svIdx;
	add.s32 	%r145, %r144, %r143;
	ld.shared.u32 	%r146, [%r145];
	setp.lt.s32 	%p32, %r146, %r26;
	add.s32 	%r147, %r142, 1;
	selp.b32 	%r179, %r147, %r179, %p32;
	selp.b32 	%r178, %r178, %r142, %p32;
	setp.lt.s32 	%p33, %r179, %r178;
	@%p33 bra 	$L__BB6_14;
	setp.lt.s32 	%p34, %r179, %r20;
	mov.f32 	%f74, 0f00000000;
	@%p34 bra 	$L__BB6_16;
	bra.uni 	$L__BB6_18;
$L__BB6_16:
	shl.b32 	%r148, %r179, 2;
	add.s32 	%r150, %r144, %r148;
	ld.shared.u32 	%r151, [%r150];
	setp.ne.s32 	%p35, %r151, %r26;
	@%p35 bra 	$L__BB6_18;
	mov.u32 	%r153, _ZZ33spmm_csr_warp_shared_doubled_testE6svVals;
	add.s32 	%r154, %r153, %r148;
	ld.shared.f32 	%f74, [%r154];
$L__BB6_18:
	mov.b32 	%r181, 0;
	mov.u32 	%r180, %r23;
$L__BB6_19:
	sub.s32 	%r156, %r180, %r181;
	shr.u32 	%r157, %r156, 31;
	add.s32 	%r158, %r156, %r157;
	shr.s32 	%r159, %r158, 1;
	add.s32 	%r160, %r159, %r181;
	shl.b32 	%r161, %r160, 2;
	add.s32 	%r163, %r144, %r161;
	ld.shared.u32 	%r164, [%r163+484];
	setp.lt.s32 	%p36, %r164, %r26;
	add.s32 	%r165, %r160, 1;
	selp.b32 	%r181, %r165, %r181, %p36;
	selp.b32 	%r180, %r180, %r160, %p36;
	setp.lt.s32 	%p37, %r181, %r180;
	@%p37 bra 	$L__BB6_19;
	setp.lt.s32 	%p38, %r181, %r22;
	mov.f32 	%f75, 0f00000000;
	@%p38 bra 	$L__BB6_21;
	bra.uni 	$L__BB6_23;
$L__BB6_21:
	shl.b32 	%r166, %r181, 2;
	add.s32 	%r168, %r144, %r166;
	ld.shared.u32 	%r169, [%r168+484];
	setp.ne.s32 	%p39, %r169, %r26;
	@%p39 bra 	$L__BB6_23;
	mov.u32 	%r171, _ZZ33spmm_csr_warp_shared_doubled_testE6svVals;
	add.s32 	%r172, %r171, %r166;
	ld.shared.f32 	%f75, [%r172+484];
$L__BB6_23:
	mul.wide.s32 	%rd38, %r177, 4;
	add.s64 	%rd39, %rd1, %rd38;
	ld.global.f32 	%f55, [%rd39];
	fma.rn.f32 	%f84, %f74, %f55, %f84;
	fma.rn.f32 	%f85, %f75, %f55, %f85;
	add.s32 	%r177, %r177, 32;
	setp.lt.s32 	%p40, %r177, %r18;
	@%p40 bra 	$L__BB6_13;
	bra.uni 	$L__BB6_41;
$L__BB6_24:
	ld.shared.u32 	%r24, [_ZZ33spmm_csr_warp_shared_doubled_testE5svIdx+484];
	mov.f32 	%f85, 0f00000000;
	ld.shared.f32 	%f1, [_ZZ33spmm_csr_warp_shared_doubled_testE6svVals+484];
	mov.f32 	%f84, %f85;
$L__BB6_25:
	mul.wide.s32 	%rd32, %r177, 4;
	add.s64 	%rd33, %rd2, %rd32;
	ld.global.u32 	%r37, [%rd33];
	mov.b32 	%r184, 0;
	mov.u32 	%r183, %r21;
$L__BB6_26:
	sub.s32 	%r120, %r183, %r184;
	shr.u32 	%r121, %r120, 31;
	add.s32 	%r122, %r120, %r121;
	shr.s32 	%r123, %r122, 1;
	add.s32 	%r124, %r123, %r184;
	shl.b32 	%r125, %r124, 2;
	mov.u32 	%r126, _ZZ33spmm_csr_warp_shared_doubled_testE5svIdx;
	add.s32 	%r127, %r126, %r125;
	ld.shared.u32 	%r128, [%r127];
	setp.lt.s32 	%p25, %r128, %r37;
	add.s32 	%r129, %r124, 1;
	selp.b32 	%r184, %r129, %r184, %p25;
	selp.b32 	%r183, %r183, %r124, %p25;
	setp.lt.s32 	%p26, %r184, %r183;
	@%p26 bra 	$L__BB6_26;
	setp.lt.s32 	%p27, %r184, %r20;
	mov.f32 	%f78, 0f00000000;
	@%p27 bra 	$L__BB6_28;
	bra.uni 	$L__BB6_30;
$L__BB6_28:
	shl.b32 	%r130, %r184, 2;
	add.s32 	%r132, %r126, %r130;
	ld.shared.u32 	%r133, [%r132];
	setp.ne.s32 	%p28, %r133, %r37;
	@%p28 bra 	$L__BB6_30;
	mov.u32 	%r135, _ZZ33spmm_csr_warp_shared_doubled_testE6svVals;
	add.s32 	%r136, %r135, %r130;
	ld.shared.f32 	%f78, [%r136];
$L__BB6_30:
	setp.eq.s32 	%p29, %r22, 1;
	setp.eq.s32 	%p30, %r24, %r37;
	selp.f32 	%f47, %f1, 0f00000000, %p30;
	selp.f32 	%f48, %f47, 0f00000000, %p29;
	mul.wide.s32 	%rd34, %r177, 4;
	add.s64 	%rd35, %rd1, %rd34;
	ld.global.f32 	%f49, [%rd35];
	fma.rn.f32 	%f84, %f78, %f49, %f84;
	fma.rn.f32 	%f85, %f48, %f49, %f85;
	add.s32 	%r177, %r177, 32;
	setp.lt.s32 	%p31, %r177, %r18;
	@%p31 bra 	$L__BB6_25;
	bra.uni 	$L__BB6_41;
$L__BB6_31:
	setp.lt.s32 	%p11, %r22, 2;
	ld.shared.u32 	%r43, [_ZZ33spmm_csr_warp_shared_doubled_testE5svIdx];
	ld.shared.f32 	%f16, [_ZZ33spmm_csr_warp_shared_doubled_testE6svVals];
	@%p11 bra 	$L__BB6_39;
	mov.f32 	%f85, 0f00000000;
	mov.f32 	%f84, %f85;
$L__BB6_33:
	mul.wide.s32 	%rd28, %r177, 4;
	add.s64 	%rd29, %rd2, %rd28;
	ld.global.u32 	%r46, [%rd29];
	mov.b32 	%r187, 0;
	mov.u32 	%r186, %r23;
$L__BB6_34:
	sub.s32 	%r102, %r186, %r187;
	shr.u32 	%r103, %r102, 31;
	add.s32 	%r104, %r102, %r103;
	shr.s32 	%r105, %r104, 1;
	add.s32 	%r106, %r105, %r187;
	shl.b32 	%r107, %r106, 2;
	mov.u32 	%r108, _ZZ33spmm_csr_warp_shared_doubled_testE5svIdx;
	add.s32 	%r109, %r108, %r107;
	ld.shared.u32 	%r110, [%r109+484];
	setp.lt.s32 	%p17, %r110, %r46;
	add.s32 	%r111, %r106, 1;
	selp.b32 	%r187, %r111, %r187, %p17;
	selp.b32 	%r186, %r186, %r106, %p17;
	setp.lt.s32 	%p18, %r187, %r186;
	@%p18 bra 	$L__BB6_34;
	setp.lt.s32 	%p19, %r187, %r22;
	mov.f32 	%f81, 0f00000000;
	@%p19 bra 	$L__BB6_36;
	bra.uni 	$L__BB6_38;
$L__BB6_36:
	shl.b32 	%r112, %r187, 2;
	add.s32 	%r114, %r108, %r112;
	ld.shared.u32 	%r115, [%r114+484];
	setp.ne.s32 	%p20, %r115, %r46;
	@%p20 bra 	$L__BB6_38;
	mov.u32 	%r117, _ZZ33spmm_csr_warp_shared_doubled_testE6svVals;
	add.s32 	%r118, %r117, %r112;
	ld.shared.f32 	%f81, [%r118+484];
$L__BB6_38:
	mul.wide.s32 	%rd30, %r177, 4;
	add.s64 	%rd31, %rd1, %rd30;
	ld.global.f32 	%f41, [%rd31];
	setp.eq.s32 	%p21, %r43, %r46;
	setp.eq.s32 	%p22, %r20, 1;
	selp.f32 	%f42, %f16, 0f00000000, %p21;
	selp.f32 	%f43, %f42, 0f00000000, %p22;
	fma.rn.f32 	%f84, %f43, %f41, %f84;
	fma.rn.f32 	%f85, %f81, %f41, %f85;
	add.s32 	%r177, %r177, 32;
	setp.lt.s32 	%p23, %r177, %r18;
	@%p23 bra 	$L__BB6_33;
	bra.uni 	$L__BB6_41;
$L__BB6_39:
	ld.shared.u32 	%r44, [_ZZ33spmm_csr_warp_shared_doubled_testE5svIdx+484];
	mov.f32 	%f85, 0f00000000;
	ld.shared.f32 	%f17, [_ZZ33spmm_csr_warp_shared_doubled_testE6svVals+484];
	mov.f32 	%f84, %f85;
$L__BB6_40:
	setp.eq.s32 	%p12, %r22, 1;
	setp.eq.s32 	%p13, %r20, 1;
	mul.wide.s32 	%rd25, %r177, 4;
	add.s64 	%rd26, %rd1, %rd25;
	add.s64 	%rd27, %rd2, %rd25;
	ld.global.u32 	%r99, [%rd27];
	setp.eq.s32 	%p14, %r43, %r99;
	selp.f32 	%f33, %f16, 0f00000000, %p14;
	selp.f32 	%f34, %f33, 0f00000000, %p13;
	setp.eq.s32 	%p15, %r44, %r99;
	selp.f32 	%f35, %f17, 0f00000000, %p15;
	selp.f32 	%f36, %f35, 0f00000000, %p12;
	ld.global.f32 	%f37, [%rd26];
	fma.rn.f32 	%f84, %f34, %f37, %f84;
	fma.rn.f32 	%f85, %f36, %f37, %f85;
	add.s32 	%r177, %r177, 32;
	setp.lt.s32 	%p16, %r177, %r18;
	@%p16 bra 	$L__BB6_40;
$L__BB6_41:
	st.local.v2.f32 	[%rd3], {%f84, %f85};
$L__BB6_42:
	setp.gt.u32 	%p41, %r2, 1;
	ld.local.f32 	%f56, [%rd6];
	ld.shared.f32 	%f57, [%r14+64];
	add.f32 	%f58, %f56, %f57;
	st.shared.f32 	[%r14], %f58;
	bar.sync 	0;
	ld.shared.f32 	%f59, [%r14+32];
	add.f32 	%f60, %f58, %f59;
	st.shared.f32 	[%r14], %f60;
	bar.sync 	0;
	ld.shared.f32 	%f61, [%r14+16];
	add.f32 	%f62, %f60, %f61;
	st.shared.f32 	[%r14], %f62;
	bar.sync 	0;
	ld.shared.f32 	%f63, [%r14+8];
	add.f32 	%f64, %f62, %f63;
	st.shared.f32 	[%r14], %f64;
	bar.sync 	0;
	ld.shared.f32 	%f65, [%r14+4];
	add.f32 	%f66, %f64, %f65;
	st.local.f32 	[%rd6], %f66;
	st.shared.f32 	[%r14], %f66;
	bar.sync 	0;
	@%p41 bra 	$L__BB6_44;
	ld.param.u32 	%r174, [spmm_csr_warp_shared_doubled_test_param_8];
	ld.param.u64 	%rd44, [spmm_csr_warp_shared_doubled_test_param_6];
	ld.shared.f32 	%f67, [%r14];
	mad.lo.s32 	%r173, %r176, %r174, %r15;
	cvta.to.global.u64 	%rd40, %rd44;
	mul.wide.s32 	%rd41, %r173, 4;
	add.s64 	%rd42, %rd40, %rd41;
	st.global.f32 	[%rd42], %f67;
$L__BB6_44:
	add.s32 	%r176, %r176, %r16;
	setp.lt.s32 	%p42, %r176, %r55;
	@%p42 bra 	$L__BB6_7;
$L__BB6_45:
	ret;

}


// ===== COMPILED SASS (sm_100) =====

	.target	sm_100

	.elftype	@"ET_EXEC"


//--------------------- .note.nv.tkinfo           --------------------------
	.section	.note.nv.tkinfo,"",@"SHT_NOTE"
	.sectionflags	@"SHF_NOTE_NV_TKINFO"
	.tkinfo
        /*0018*/ 	.word	0x00000002
        /*0030*/ 	.string	""
        /*0030*/ 	.string	"ptxas"
        /*0030*/ 	.string	"Cuda compilation tools, release 13.0, V13.0.88"
        /*0030*/ 	.string	"Build cuda_13.0.r13.0/compiler.36424714_0"
        /*0030*/ 	.string	"-arch sm_100 -m 64 "



//--------------------- .note.nv.cuinfo           --------------------------
	.section	.note.nv.cuinfo,"",@"SHT_NOTE"
	.sectionflags	@"SHF_NOTE_NV_CUINFO"
        /*0018*/ 	.short	0x0002
        /*001a*/ 	.short	0x0064
        /*001c*/ 	.short	0x0082
	.zero		2


//--------------------- .nv.info                  --------------------------
	.section	.nv.info,"",@"SHT_CUDA_INFO"
	.align	4


	//----- nvinfo : EIATTR_REGCOUNT
	.align		4
        /*0000*/ 	.byte	0x04, 0x2f
        /*0002*/ 	.short	(.L_1 - .L_0)
	.align		4
.L_0:
        /*0004*/ 	.word	index@(spmm_csr_naive)
        /*0008*/ 	.word	0x00000018


	//----- nvinfo : EIATTR_FRAME_SIZE
	.align		4
.L_1:
        /*000c*/ 	.byte	0x04, 0x11
        /*000e*/ 	.short	(.L_3 - .L_2)
	.align		4
.L_2:
        /*0010*/ 	.word	index@(spmm_csr_naive)
        /*0014*/ 	.word	0x00000000


	//----- nvinfo : EIATTR_REGCOUNT
	.align		4
.L_3:
        /*0018*/ 	.byte	0x04, 0x2f
        /*001a*/ 	.short	(.L_5 - .L_4)
	.align		4
.L_4:
        /*001c*/ 	.word	index@(spmm_csr_naive_shared_one)
        /*0020*/ 	.word	0x00000018


	//----- nvinfo : EIATTR_FRAME_SIZE
	.align		4
.L_5:
        /*0024*/ 	.byte	0x04, 0x11
        /*0026*/ 	.short	(.L_7 - .L_6)
	.align		4
.L_6:
        /*0028*/ 	.word	index@(spmm_csr_naive_shared_one)
        /*002c*/ 	.word	0x00000000


	//----- nvinfo : EIATTR_REGCOUNT
	.align		4
.L_7:
        /*0030*/ 	.byte	0x04, 0x2f
        /*0032*/ 	.short	(.L_9 - .L_8)
	.align		4
.L_8:
        /*0034*/ 	.word	index@(spmm_csr_warp)
        /*0038*/ 	.word	0x00000018


	//----- nvinfo : EIATTR_FRAME_SIZE
	.align		4
.L_9:
        /*003c*/ 	.byte	0x04, 0x11
        /*003e*/ 	.short	(.L_11 - .L_10)
	.align		4
.L_10:
        /*0040*/ 	.word	index@(spmm_csr_warp)
        /*0044*/ 	.word	0x00000000


	//----- nvinfo : EIATTR_REGCOUNT
	.align		4
.L_11:
        /*0048*/ 	.byte	0x04, 0x2f
        /*004a*/ 	.short	(.L_13 - .L_12)
	.align		4
.L_12:
        /*004c*/ 	.word	index@(spmm_csr_warp_shared)
        /*0050*/ 	.word	0x0000001a


	//----- nvinfo : EIATTR_FRAME_SIZE
	.align		4
.L_13:
        /*0054*/ 	.byte	0x04, 0x11
        /*0056*/ 	.short	(.L_15 - .L_14)
	.align		4
.L_14:
        /*0058*/ 	.word	index@(spmm_csr_warp_shared)
        /*005c*/ 	.word	0x00000000


	//----- nvinfo : EIATTR_REGCOUNT
	.align		4
.L_15:
        /*0060*/ 	.byte	0x04, 0x2f
        /*0062*/ 	.short	(.L_17 - .L_16)
	.align		4
.L_16:
        /*0064*/ 	.word	index@(spmm_csr_warp_shared_Y)
        /*0068*/ 	.word	0x0000001a


	//----- nvinfo : EIATTR_FRAME_SIZE
	.align		4
.L_17:
        /*006c*/ 	.byte	0x04, 0x11
        /*006e*/ 	.short	(.L_19 - .L_18)
	.align		4
.L_18:
        /*0070*/ 	.word	index@(spmm_csr_warp_shared_Y)
        /*0074*/ 	.word	0x00000000


	//----- nvinfo : EIATTR_REGCOUNT
	.align		4
.L_19:
        /*0078*/ 	.byte	0x04, 0x2f
        /*007a*/ 	.short	(.L_21 - .L_20)
	.align		4
.L_20:
        /*007c*/ 	.word	index@(spmm_csr_warp_shared_doubled)
        /*0080*/ 	.word	0x00000020


	//----- nvinfo : EIATTR_FRAME_SIZE
	.align		4
.L_21:
        /*0084*/ 	.byte	0x04, 0x11
        /*0086*/ 	.short	(.L_23 - .L_22)
	.align		4
.L_22:
        /*0088*/ 	.word	index@(spmm_csr_warp_shared_doubled)
        /*008c*/ 	.word	0x00000000


	//----- nvinfo : EIATTR_REGCOUNT
	.align		4
.L_23:
        /*0090*/ 	.byte	0x04, 0x2f
        /*0092*/ 	.short	(.L_25 - .L_24)
	.align		4
.L_24:
        /*0094*/ 	.word	index@(spmm_csr_warp_shared_doubled_test)
        /*0098*/ 	.word	0x00000020


	//----- nvinfo : EIATTR_FRAME_SIZE
	.align		4
.L_25:
        /*009c*/ 	.byte	0x04, 0x11
        /*009e*/ 	.short	(.L_27 - .L_26)
	.align		4
.L_26:
        /*00a0*/ 	.word	index@(spmm_csr_warp_shared_doubled_test)
        /*00a4*/ 	.word	0x00000000


	//----- nvinfo : EIATTR_MIN_STACK_SIZE
	.align		4
.L_27:
        /*00a8*/ 	.byte	0x04, 0x12
        /*00aa*/ 	.short	(.L_29 - .L_28)
	.align		4
.L_28:
        /*00ac*/ 	.word	index@(spmm_csr_warp_shared_doubled_test)
        /*00b0*/ 	.word	0x00000000


	//----- nvinfo : EIATTR_MIN_STACK_SIZE
	.align		4
.L_29:
        /*00b4*/ 	.byte	0x04, 0x12
        /*00b6*/ 	.short	(.L_31 - .L_30)
	.align		4
.L_30:
        /*00b8*/ 	.word	index@(spmm_csr_warp_shared_doubled)
        /*00bc*/ 	.word	0x00000000


	//----- nvinfo : EIATTR_MIN_STACK_SIZE
	.align		4
.L_31:
        /*00c0*/ 	.byte	0x04, 0x12
        /*00c2*/ 	.short	(.L_33 - .L_32)
	.align		4
.L_32:
        /*00c4*/ 	.word	index@(spmm_csr_warp_shared_Y)
        /*00c8*/ 	.word	0x00000000


	//----- nvinfo : EIATTR_MIN_STACK_SIZE
	.align		4
.L_33:
        /*00cc*/ 	.byte	0x04, 0x12
        /*00ce*/ 	.short	(.L_35 - .L_34)
	.align		4
.L_34:
        /*00d0*/ 	.word	index@(spmm_csr_warp_shared)
        /*00d4*/ 	.word	0x00000000


	//----- nvinfo : EIATTR_MIN_STACK_SIZE
	.align		4
.L_35:
        /*00d8*/ 	.byte	0x04, 0x12
        /*00da*/ 	.short	(.L_37 - .L_36)
	.align		4
.L_36:
        /*00dc*/ 	.word	index@(spmm_csr_warp)
        /*00e0*/ 	.word	0x00000000


	//----- nvinfo : EIATTR_MIN_STACK_SIZE
	.align		4
.L_37:
        /*00e4*/ 	.byte	0x04, 0x12
        /*00e6*/ 	.short	(.L_39 - .L_38)
	.align		4
.L_38:
        /*00e8*/ 	.word	index@(spmm_csr_naive_shared_one)
        /*00ec*/ 	.word	0x00000000


	//----- nvinfo : EIATTR_MIN_STACK_SIZE
	.align		4
.L_39:
        /*00f0*/ 	.byte	0x04, 0x12
        /*00f2*/ 	.short	(.L_41 - .L_40)
	.align		4
.L_40:
        /*00f4*/ 	.word	index@(spmm_csr_naive)
        /*00f8*/ 	.word	0x00000000
.L_41:


//--------------------- .nv.compat                --------------------------
	.section	.nv.compat,"",@"SHT_CUDA_COMPAT_INFO"
	.align	4
        /*0000*/ 	.byte	0x02, 0x09, 0x00, 0x00, 0x02, 0x02, 0x01, 0x00, 0x02, 0x05, 0x05, 0x00, 0x03, 0x07, 0x01, 0x01
        /*0010*/ 	.byte	0x02, 0x03, 0x00, 0x00, 0x02, 0x06, 0x01, 0x00, 0x04, 0x0b, 0x08, 0x00, 0x09, 0x00, 0x00, 0x00
        /*0020*/ 	.byte	0x00, 0x00, 0x00, 0x00


//--------------------- .nv.info.spmm_csr_warp_shared_doubled_test --------------------------
	.section	.nv.info.spmm_csr_warp_shared_doubled_test,"",@"SHT_CUDA_INFO"
	.sectionflags	@""
	.align	4


	//----- nvinfo : EIATTR_CUDA_API_VERSION
	.align		4
        /*0000*/ 	.byte	0x04, 0x37
        /*0002*/ 	.short	(.L_43 - .L_42)
.L_42:
        /*0004*/ 	.word	0x00000082


	//----- nvinfo : EIATTR_KPARAM_INFO
	.align		4
.L_43:
        /*0008*/ 	.byte	0x04, 0x17
        /*000a*/ 	.short	(.L_45 - .L_44)
.L_44:
        /*000c*/ 	.word	0x00000000
        /*0010*/ 	.short	0x000a
        /*0012*/ 	.short	0x0044
        /*0014*/ 	.byte	0x00, 0xf0, 0x11, 0x00


	//----- nvinfo : EIATTR_KPARAM_INFO
	.align		4
.L_45:
        /*0018*/ 	.byte	0x04, 0x17
        /*001a*/ 	.short	(.L_47 - .L_46)
.L_46:
        /*001c*/ 	.word	0x00000000
        /*0020*/ 	.short	0x0009
        /*0022*/ 	.short	0x0040
        /*0024*/ 	.byte	0x00, 0xf0, 0x11, 0x00


	//----- nvinfo : EIATTR_KPARAM_INFO
	.align		4
.L_47:
        /*0028*/ 	.byte	0x04, 0x17
        /*002a*/ 	.short	(.L_49 - .L_48)
.L_48:
        /*002c*/ 	.word	0x00000000
        /*0030*/ 	.short	0x0008
        /*0032*/ 	.short	0x003c
        /*0034*/ 	.byte	0x00, 0xf0, 0x11, 0x00


	//----- nvinfo : EIATTR_KPARAM_INFO
	.align		4
.L_49:
        /*0038*/ 	.byte	0x04, 0x17
        /*003a*/ 	.short	(.L_51 - .L_50)
.L_50:
        /*003c*/ 	.word	0x00000000
        /*0040*/ 	.short	0x0007
        /*0042*/ 	.short	0x0038
        /*0044*/ 	.byte	0x00, 0xf0, 0x11, 0x00


	//----- nvinfo : EIATTR_KPARAM_INFO
	.align		4
.L_51:
        /*0048*/ 	.byte	0x04, 0x17
        /*004a*/ 	.short	(.L_53 - .L_52)
.L_52:
        /*004c*/ 	.word	0x00000000
        /*0050*/ 	.short	0x0006
        /*0052*/ 	.short	0x0030
        /*0054*/ 	.byte	0x00, 0xf5, 0x21, 0x00


	//----- nvinfo : EIATTR_KPARAM_INFO
	.align		4
.L_53:
        /*0058*/ 	.byte	0x04, 0x17
        /*005a*/ 	.short	(.L_55 - .L_54)
.L_54:
        /*005c*/ 	.word	0x00000000
        /*0060*/ 	.short	0x0005
        /*0062*/ 	.short	0x0028
        /*0064*/ 	.byte	0x00, 0xf5, 0x21, 0x00


	//----- nvinfo : EIATTR_KPARAM_INFO
	.align		4
.L_55:
        /*0068*/ 	.byte	0x04, 0x17
        /*006a*/ 	.short	(.L_57 - .L_56)
.L_56:
        /*006c*/ 	.word	0x00000000
        /*0070*/ 	.short	0x0004
        /*0072*/ 	.short	0x0020
        /*0074*/ 	.byte	0x00, 0xf5, 0x21, 0x00


	//----- nvinfo : EIATTR_KPARAM_INFO
	.align		4
.L_57:
        /*0078*/ 	.byte	0x04, 0x17
        /*007a*/ 	.short	(.L_59 - .L_58)
.L_58:
        /*007c*/ 	.word	0x00000000
        /*0080*/ 	.short	0x0003
        /*0082*/ 	.short	0x0018
        /*0084*/ 	.byte	0x00, 0xf5, 0x21, 0x00


	//----- nvinfo : EIATTR_KPARAM_INFO
	.align		4
.L_59:
        /*0088*/ 	.byte	0x04, 0x17
        /*008a*/ 	.short	(.L_61 - .L_60)
.L_60:
        /*008c*/ 	.word	0x00000000
        /*0090*/ 	.short	0x0002
        /*0092*/ 	.short	0x0010
        /*0094*/ 	.byte	0x00, 0xf5, 0x21, 0x00


	//----- nvinfo : EIATTR_KPARAM_INFO
	.align		4
.L_61:
        /*0098*/ 	.byte	0x04, 0x17
        /*009a*/ 	.short	(.L_63 - .L_62)
.L_62:
        /*009c*/ 	.word	0x00000000
        /*00a0*/ 	.short	0x0001
        /*00a2*/ 	.short	0x0008
        /*00a4*/ 	.byte	0x00, 0xf5, 0x21, 0x00


	//----- nvinfo : EIATTR_KPARAM_INFO
	.align		4
.L_63:
        /*00a8*/ 	.byte	0x04, 0x17
        /*00aa*/ 	.short	(.L_65 - .L_64)
.L_64:
        /*00ac*/ 	.word	0x00000000
        /*00b0*/ 	.short	0x0000
        /*00b2*/ 	.short	0x0000
        /*00b4*/ 	.byte	0x00, 0xf5, 0x21, 0x00


	//----- nvinfo : EIATTR_SPARSE_MMA_MASK
	.align		4
.L_65:
        /*00b8*/ 	.byte	0x03, 0x50
        /*00ba*/ 	.short	0x0000


	//----- nvinfo : EIATTR_MAXREG_COUNT
	.align		4
        /*00bc*/ 	.byte	0x03, 0x1b
        /*00be*/ 	.short	0x00ff


	//----- nvinfo : EIATTR_NUM_BARRIERS
	.align		4
        /*00c0*/ 	.byte	0x02, 0x4c
        /*00c2*/ 	.byte	0x01
	.zero		1


	//----- nvinfo : EIATTR_MERCURY_ISA_VERSION
	.align		4
        /*00c4*/ 	.byte	0x03, 0x5f
        /*00c6*/ 	.short	0x0101


	//----- nvinfo : EIATTR_VRC_CTA_INIT_COUNT
	.align		4
        /*00c8*/ 	.byte	0x02, 0x4a
	.zero		1
	.zero		1


	//----- nvinfo : EIATTR_EXIT_INSTR_OFFSETS
	.align		4
        /*00cc*/ 	.byte	0x04, 0x1c
        /*00ce*/ 	.short	(.L_67 - .L_66)


	//   ....[0]....
.L_66:
        /*00d0*/ 	.word	0x00000380


	//   ....[1]....
        /*00d4*/ 	.word	0x00001b70


	//----- nvinfo : EIATTR_CRS_STACK_SIZE
	.align		4
.L_67:
        /*00d8*/ 	.byte	0x04, 0x1e
        /*00da*/ 	.short	(.L_69 - .L_68)
.L_68:
        /*00dc*/ 	.word	0x00000000


	//----- nvinfo : EIATTR_CBANK_PARAM_SIZE
	.align		4
.L_69:
        /*00e0*/ 	.byte	0x03, 0x19
        /*00e2*/ 	.short	0x0048


	//----- nvinfo : EIATTR_PARAM_CBANK
	.align		4
        /*00e4*/ 	.byte	0x04, 0x0a
        /*00e6*/ 	.short	(.L_71 - .L_70)
	.align		4
.L_70:
        /*00e8*/ 	.word	index@(.nv.constant0.spmm_csr_warp_shared_doubled_test)
        /*00ec*/ 	.short	0x0380
        /*00ee*/ 	.short	0x0048


	//----- nvinfo : EIATTR_SW_WAR
	.align		4
.L_71:
        /*00f0*/ 	.byte	0x04, 0x36
        /*00f2*/ 	.short	(.L_73 - .L_72)
.L_72:
        /*00f4*/ 	.word	0x00000008
.L_73:


//--------------------- .nv.info.spmm_csr_warp_shared_doubled --------------------------
	.section	.nv.info.spmm_csr_warp_shared_doubled,"",@"SHT_CUDA_INFO"
	.sectionflags	@""
	.align	4


	//----- nvinfo : EIATTR_CUDA_API_VERSION
	.align		4
        /*0000*/ 	.byte	0x04, 0x37
        /*0002*/ 	.short	(.L_75 - .L_74)
.L_74:
        /*0004*/ 	.word	0x00000082


	//----- nvinfo : EIATTR_KPARAM_INFO
	.align		4
.L_75:
        /*0008*/ 	.byte	0x04, 0x17
        /*000a*/ 	.short	(.L_77 - .L_76)
.L_76:
        /*000c*/ 	.word	0x00000000
        /*0010*/ 	.short	0x000a
        /*0012*/ 	.short	0x0044
        /*0014*/ 	.byte	0x00, 0xf0, 0x11, 0x00


	//----- nvinfo : EIATTR_KPARAM_INFO
	.align		4
.L_77:
        /*0018*/ 	.byte	0x04, 0x17
        /*001a*/ 	.short	(.L_79 - .L_78)
.L_78:
        /*001c*/ 	.word	0x00000000
        /*0020*/ 	.short	0x0009
        /*0022*/ 	.short	0x0040
        /*0024*/ 	.byte	0x00, 0xf0, 0x11, 0x00


	//----- nvinfo : EIATTR_KPARAM_INFO
	.align		4
.L_79:
        /*0028*/ 	.byte	0x04, 0x17
        /*002a*/ 	.short	(.L_81 - .L_80)
.L_80:
        /*002c*/ 	.word	0x00000000
        /*0030*/ 	.short	0x0008
        /*0032*/ 	.short	0x003c
        /*0034*/ 	.byte	0x00, 0xf0, 0x11, 0x00


	//----- nvinfo : EIATTR_KPARAM_INFO
	.align		4
.L_81:
        /*0038*/ 	.byte	0x04, 0x17
        /*003a*/ 	.short	(.L_83 - .L_82)
.L_82:
        /*003c*/ 	.word	0x00000000
        /*0040*/ 	.short	0x0007
        /*0042*/ 	.short	0x0038
        /*0044*/ 	.byte	0x00, 0xf0, 0x11, 0x00


	//----- nvinfo : EIATTR_KPARAM_INFO
	.align		4
.L_83:
        /*0048*/ 	.byte	0x04, 0x17
        /*004a*/ 	.short	(.L_85 - .L_84)
.L_84:
        /*004c*/ 	.word	0x00000000
        /*0050*/ 	.short	0x0006
        /*0052*/ 	.short	0x0030
        /*0054*/ 	.byte	0x00, 0xf5, 0x21, 0x00


	//----- nvinfo : EIATTR_KPARAM_INFO
	.align		4
.L_85:
        /*0058*/ 	.byte	0x04, 0x17
        /*005a*/ 	.short	(.L_87 - .L_86)
.L_86:
        /*005c*/ 	.word	0x00000000
        /*0060*/ 	.short	0x0005
        /*0062*/ 	.short	0x0028
        /*0064*/ 	.byte	0x00, 0xf5, 0x21, 0x00


	//----- nvinfo : EIATTR_KPARAM_INFO
	.align		4
.L_87:
        /*0068*/ 	.byte	0x04, 0x17
        /*006a*/ 	.short	(.L_89 - .L_88)
.L_88:
        /*006c*/ 	.word	0x00000000
        /*0070*/ 	.short	0x0004
        /*0072*/ 	.short	0x0020
        /*0074*/ 	.byte	0x00, 0xf5, 0x21, 0x00


	//----- nvinfo : EIATTR_KPARAM_INFO
	.align		4
.L_89:
        /*0078*/ 	.byte	0x04, 0x17
        /*007a*/ 	.short	(.L_91 - .L_90)
.L_90:
        /*007c*/ 	.word	0x00000000
        /*0080*/ 	.short	0x0003
        /*0082*/ 	.short	0x0018
        /*0084*/ 	.byte	0x00, 0xf5, 0x21, 0x00


	//----- nvinfo : EIATTR_KPARAM_INFO
	.align		4
.L_91:
        /*0088*/ 	.byte	0x04, 0x17
        /*008a*/ 	.short	(.L_93 - .L_92)
.L_92:
        /*008c*/ 	.word	0x00000000
        /*0090*/ 	.short	0x0002
        /*0092*/ 	.short	0x0010
        /*0094*/ 	.byte	0x00, 0xf5, 0x21, 0x00


	//----- nvinfo : EIATTR_KPARAM_INFO
	.align		4
.L_93:
        /*0098*/ 	.byte	0x04, 0x17
        /*009a*/ 	.short	(.L_95 - .L_94)
.L_94:
        /*009c*/ 	.word	0x00000000
        /*00a0*/ 	.short	0x0001
        /*00a2*/ 	.short	0x0008
        /*00a4*/ 	.byte	0x00, 0xf5, 0x21, 0x00


	//----- nvinfo : EIATTR_KPARAM_INFO
	.align		4
.L_95:
        /*00a8*/ 	.byte	0x04, 0x17
        /*00aa*/ 	.short	(.L_97 - .L_96)
.L_96:
        /*00ac*/ 	.word	0x00000000
        /*00b0*/ 	.short	0x0000
        /*00b2*/ 	.short	0x0000
        /*00b4*/ 	.byte	0x00, 0xf5, 0x21, 0x00


	//----- nvinfo : EIATTR_SPARSE_MMA_MASK
	.align		4
.L_97:
        /*00b8*/ 	.byte	0x03, 0x50
        /*00ba*/ 	.short	0x0000


	//----- nvinfo : EIATTR_MAXREG_COUNT
	.align		4
        /*00bc*/ 	.byte	0x03, 0x1b
        /*00be*/ 	.short	0x00ff


	//----- nvinfo : EIATTR_NUM_BARRIERS
	.align		4
        /*00c0*/ 	.byte	0x02, 0x4c
        /*00c2*/ 	.byte	0x01
	.zero		1


	//----- nvinfo : EIATTR_MERCURY_ISA_VERSION
	.align		4
        /*00c4*/ 	.byte	0x03, 0x5f
        /*00c6*/ 	.short	0x0101


	//----- nvinfo : EIATTR_VRC_CTA_INIT_COUNT
	.align		4
        /*00c8*/ 	.byte	0x02, 0x4a
	.zero		1
	.zero		1


	//----- nvinfo : EIATTR_EXIT_INSTR_OFFSETS
	.align		4
        /*00cc*/ 	.byte	0x04, 0x1c
        /*00ce*/ 	.short	(.L_99 - .L_98)


	//   ....[0]....
.L_98:
        /*00d0*/ 	.word	0x00000380


	//   ....[1]....
        /*00d4*/ 	.word	0x00001b70


	//----- nvinfo : EIATTR_CRS_STACK_SIZE
	.align		4
.L_99:
        /*00d8*/ 	.byte	0x04, 0x1e
        /*00da*/ 	.short	(.L_101 - .L_100)
.L_100:
        /*00dc*/ 	.word	0x00000000


	//----- nvinfo : EIATTR_CBANK_PARAM_SIZE
	.align		4
.L_101:
        /*00e0*/ 	.byte	0x03, 0x19
        /*00e2*/ 	.short	0x0048


	//----- nvinfo : EIATTR_PARAM_CBANK
	.align		4
        /*00e4*/ 	.byte	0x04, 0x0a
        /*00e6*/ 	.short	(.L_103 - .L_102)
	.align		4
.L_102:
        /*00e8*/ 	.word	index@(.nv.constant0.spmm_csr_warp_shared_doubled)
        /*00ec*/ 	.short	0x0380
        /*00ee*/ 	.short	0x0048


	//----- nvinfo : EIATTR_SW_WAR
	.align		4
.L_103:
        /*00f0*/ 	.byte	0x04, 0x36
        /*00f2*/ 	.short	(.L_105 - .L_104)
.L_104:
        /*00f4*/ 	.word	0x00000008
.L_105:


//--------------------- .nv.info.spmm_csr_warp_shared_Y --------------------------
	.section	.nv.info.spmm_csr_warp_shared_Y,"",@"SHT_CUDA_INFO"
	.sectionflags	@""
	.align	4


	//----- nvinfo : EIATTR_CUDA_API_VERSION
	.align		4
        /*0000*/ 	.byte	0x04, 0x37
        /*0002*/ 	.short	(.L_107 - .L_106)
.L_106:
        /*0004*/ 	.word	0x00000082


	//----- nvinfo : EIATTR_KPARAM_INFO
	.align		4
.L_107:
        /*0008*/ 	.byte	0x04, 0x17
        /*000a*/ 	.short	(.L_109 - .L_108)
.L_108:
        /*000c*/ 	.word	0x00000000
        /*0010*/ 	.short	0x000a
        /*0012*/ 	.short	0x0044
        /*0014*/ 	.byte	0x00, 0xf0, 0x11, 0x00


	//----- nvinfo : EIATTR_KPARAM_INFO
	.align		4
.L_109:
        /*0018*/ 	.byte	0x04, 0x17
        /*001a*/ 	.short	(.L_111 - .L_110)
.L_110:
        /*001c*/ 	.word	0x00000000
        /*0020*/ 	.short	0x0009
        /*0022*/ 	.short	0x0040
        /*0024*/ 	.byte	0x00, 0xf0, 0x11, 0x00


	//----- nvinfo : EIATTR_KPARAM_INFO
	.align		4
.L_111:
        /*0028*/ 	.byte	0x04, 0x17
        /*002a*/ 	.short	(.L_113 - .L_112)
.L_112:
        /*002c*/ 	.word	0x00000000
        /*0030*/ 	.short	0x0008
        /*0032*/ 	.short	0x003c
        /*0034*/ 	.byte	0x00, 0xf0, 0x11, 0x00


	//----- nvinfo : EIATTR_KPARAM_INFO
	.align		4
.L_113:
        /*0038*/ 	.byte	0x04, 0x17
        /*003a*/ 	.short	(.L_115 - .L_114)
.L_114:
        /*003c*/ 	.word	0x00000000
        /*0040*/ 	.short	0x0007
        /*0042*/ 	.short	0x0038
        /*0044*/ 	.byte	0x00, 0xf0, 0x11, 0x00


	//----- nvinfo : EIATTR_KPARAM_INFO
	.align		4
.L_115:
        /*0048*/ 	.byte	0x04, 0x17
        /*004a*/ 	.short	(.L_117 - .L_116)
.L_116:
        /*004c*/ 	.word	0x00000000
        /*0050*/ 	.short	0x0006
        /*0052*/ 	.short	0x0030
        /*0054*/ 	.byte	0x00, 0xf5, 0x21, 0x00


	//----- nvinfo : EIATTR_KPARAM_INFO
	.align		4
.L_117:
        /*0058*/ 	.byte	0x04, 0x17
        /*005a*/ 	.short	(.L_119 - .L_118)
.L_118:
        /*005c*/ 	.word	0x00000000
        /*0060*/ 	.short	0x0005
        /*0062*/ 	.short	0x0028
        /*0064*/ 	.byte	0x00, 0xf5, 0x21, 0x00


	//----- nvinfo : EIATTR_KPARAM_INFO
	.align		4
.L_119:
        /*0068*/ 	.byte	0x04, 0x17
        /*006a*/ 	.short	(.L_121 - .L_120)
.L_120:
        /*006c*/ 	.word	0x00000000
        /*0070*/ 	.short	0x0004
        /*0072*/ 	.short	0x0020
        /*0074*/ 	.byte	0x00, 0xf5, 0x21, 0x00


	//----- nvinfo : EIATTR_KPARAM_INFO
	.align		4
.L_121:
        /*0078*/ 	.byte	0x04, 0x17
        /*007a*/ 	.short	(.L_123 - .L_122)
.L_122:
        /*007c*/ 	.word	0x00000000
        /*0080*/ 	.short	0x0003
        /*0082*/ 	.short	0x0018
        /*0084*/ 	.byte	0x00, 0xf5, 0x21, 0x00


	//----- nvinfo : EIATTR_KPARAM_INFO
	.align		4
.L_123:
        /*0088*/ 	.byte	0x04, 0x17
        /*008a*/ 	.short	(.L_125 - .L_124)
.L_124:
        /*008c*/ 	.word	0x00000000
        /*0090*/ 	.short	0x0002
        /*0092*/ 	.short	0x0010
        /*0094*/ 	.byte	0x00, 0xf5, 0x21, 0x00


	//----- nvinfo : EIATTR_KPARAM_INFO
	.align		4
.L_125:
        /*0098*/ 	.byte	0x04, 0x17
        /*009a*/ 	.short	(.L_127 - .L_126)
.L_126:
        /*009c*/ 	.word	0x00000000
        /*00a0*/ 	.short	0x0001
        /*00a2*/ 	.short	0x0008
        /*00a4*/ 	.byte	0x00, 0xf5, 0x21, 0x00


	//----- nvinfo : EIATTR_KPARAM_INFO
	.align		4
.L_127:
        /*00a8*/ 	.byte	0x04, 0x17
        /*00aa*/ 	.short	(.L_129 - .L_128)
.L_128:
        /*00ac*/ 	.word	0x00000000
        /*00b0*/ 	.short	0x0000
        /*00b2*/ 	.short	0x0000
        /*00b4*/ 	.byte	0x00, 0xf5, 0x21, 0x00


	//----- nvinfo : EIATTR_SPARSE_MMA_MASK
	.align		4
.L_129:
        /*00b8*/ 	.byte	0x03, 0x50
        /*00ba*/ 	.short	0x0000


	//----- nvinfo : EIATTR_MAXREG_COUNT
	.align		4
        /*00bc*/ 	.byte	0x03, 0x1b
        /*00be*/ 	.short	0x00ff


	//----- nvinfo : EIATTR_NUM_BARRIERS
	.align		4
        /*00c0*/ 	.byte	0x02, 0x4c
        /*00c2*/ 	.byte	0x01
	.zero		1


	//----- nvinfo : EIATTR_MERCURY_ISA_VERSION
	.align		4
        /*00c4*/ 	.byte	0x03, 0x5f
        /*00c6*/ 	.short	0x0101


	//----- nvinfo : EIATTR_VRC_CTA_INIT_COUNT
	.align		4
        /*00c8*/ 	.byte	0x02, 0x4a
	.zero		1
	.zero		1


	//----- nvinfo : EIATTR_EXIT_INSTR_OFFSETS
	.align		4
        /*00cc*/ 	.byte	0x04, 0x1c
        /*00ce*/ 	.short	(.L_131 - .L_130)


	//   ....[0]....
.L_130:
        /*00d0*/ 	.word	0x000002e0


	//   ....[1]....
        /*00d4*/ 	.word	0x000009d0


	//----- nvinfo : EIATTR_CRS_STACK_SIZE
	.align		4
.L_131:
        /*00d8*/ 	.byte	0x04, 0x1e
        /*00da*/ 	.short	(.L_133 - .L_132)
.L_132:
        /*00dc*/ 	.word	0x00000000


	//----- nvinfo : EIATTR_CBANK_PARAM_SIZE
	.align		4
.L_133:
        /*00e0*/ 	.byte	0x03, 0x19
        /*00e2*/ 	.short	0x0048


	//----- nvinfo : EIATTR_PARAM_CBANK
	.align		4
        /*00e4*/ 	.byte	0x04, 0x0a
        /*00e6*/ 	.short	(.L_135 - .L_134)
	.align		4
.L_134:
        /*00e8*/ 	.word	index@(.nv.constant0.spmm_csr_warp_shared_Y)
        /*00ec*/ 	.short	0x0380
        /*00ee*/ 	.short	0x0048


	//----- nvinfo : EIATTR_SW_WAR
	.align		4
.L_135:
        /*00f0*/ 	.byte	0x04, 0x36
        /*00f2*/ 	.short	(.L_137 - .L_136)
.L_136:
        /*00f4*/ 	.word	0x00000008
.L_137:


//--------------------- .nv.info.spmm_csr_warp_shared --------------------------
	.section	.nv.info.spmm_csr_warp_shared,"",@"SHT_CUDA_INFO"
	.sectionflags	@""
	.align	4


	//----- nvinfo : EIATTR_CUDA_API_VERSION
	.align		4
        /*0000*/ 	.byte	0x04, 0x37
        /*0002*/ 	.short	(.L_139 - .L_138)
.L_138:
        /*0004*/ 	.word	0x00000082


	//----- nvinfo : EIATTR_KPARAM_INFO
	.align		4
.L_139:
        /*0008*/ 	.byte	0x04, 0x17
        /*000a*/ 	.short	(.L_141 - .L_140)
.L_140:
        /*000c*/ 	.word	0x00000000
        /*0010*/ 	.short	0x000a
        /*0012*/ 	.short	0x0044
        /*0014*/ 	.byte	0x00, 0xf0, 0x11, 0x00


	//----- nvinfo : EIATTR_KPARAM_INFO
	.align		4
.L_141:
        /*0018*/ 	.byte	0x04, 0x17
        /*001a*/ 	.short	(.L_143 - .L_142)
.L_142:
        /*001c*/ 	.word	0x00000000
        /*0020*/ 	.short	0x0009
        /*0022*/ 	.short	0x0040
        /*0024*/ 	.byte	0x00, 0xf0, 0x11, 0x00


	//----- nvinfo : EIATTR_KPARAM_INFO
	.align		4
.L_143:
        /*0028*/ 	.byte	0x04, 0x17
        /*002a*/ 	.short	(.L_145 - .L_144)
.L_144:
        /*002c*/ 	.word	0x00000000
        /*0030*/ 	.short	0x0008
        /*0032*/ 	.short	0x003c
        /*0034*/ 	.byte	0x00, 0xf0, 0x11, 0x00


	//----- nvinfo : EIATTR_KPARAM_INFO
	.align		4
.L_145:
        /*0038*/ 	.byte	0x04, 0x17
        /*003a*/ 	.short	(.L_147 - .L_146)
.L_146:
        /*003c*/ 	.word	0x00000000
        /*0040*/ 	.short	0x0007
        /*0042*/ 	.short	0x0038
        /*0044*/ 	.byte	0x00, 0xf0, 0x11, 0x00


	//----- nvinfo : EIATTR_KPARAM_INFO
	.align		4
.L_147:
        /*0048*/ 	.byte	0x04, 0x17
        /*004a*/ 	.short	(.L_149 - .L_148)
.L_148:
        /*004c*/ 	.word	0x00000000
        /*0050*/ 	.short	0x0006
        /*0052*/ 	.short	0x0030
        /*0054*/ 	.byte	0x00, 0xf5, 0x21, 0x00


	//----- nvinfo : EIATTR_KPARAM_INFO
	.align		4
.L_149:
        /*0058*/ 	.byte	0x04, 0x17
        /*005a*/ 	.short	(.L_151 - .L_150)
.L_150:
        /*005c*/ 	.word	0x00000000
        /*0060*/ 	.short	0x0005
        /*0062*/ 	.short	0x0028
        /*0064*/ 	.byte	0x00, 0xf5, 0x21, 0x00


	//----- nvinfo : EIATTR_KPARAM_INFO
	.align		4
.L_151:
        /*0068*/ 	.byte	0x04, 0x17
        /*006a*/ 	.short	(.L_153 - .L_152)
.L_152:
        /*006c*/ 	.word	0x00000000
        /*0070*/ 	.short	0x0004
        /*0072*/ 	.short	0x0020
        /*0074*/ 	.byte	0x00, 0xf5, 0x21, 0x00


	//----- nvinfo : EIATTR_KPARAM_INFO
	.align		4
.L_153:
        /*0078*/ 	.byte	0x04, 0x17
        /*007a*/ 	.short	(.L_155 - .L_154)
.L_154:
        /*007c*/ 	.word	0x00000000
        /*0080*/ 	.short	0x0003
        /*0082*/ 	.short	0x0018
        /*0084*/ 	.byte	0x00, 0xf5, 0x21, 0x00


	//----- nvinfo : EIATTR_KPARAM_INFO
	.align		4
.L_155:
        /*0088*/ 	.byte	0x04, 0x17
        /*008a*/ 	.short	(.L_157 - .L_156)
.L_156:
        /*008c*/ 	.word	0x00000000
        /*0090*/ 	.short	0x0002
        /*0092*/ 	.short	0x0010
        /*0094*/ 	.byte	0x00, 0xf5, 0x21, 0x00


	//----- nvinfo : EIATTR_KPARAM_INFO
	.align		4
.L_157:
        /*0098*/ 	.byte	0x04, 0x17
        /*009a*/ 	.short	(.L_159 - .L_158)
.L_158:
        /*009c*/ 	.word	0x00000000
        /*00a0*/ 	.short	0x0001
        /*00a2*/ 	.short	0x0008
        /*00a4*/ 	.byte	0x00, 0xf5, 0x21, 0x00


	//----- nvinfo : EIATTR_KPARAM_INFO
	.align		4
.L_159:
        /*00a8*/ 	.byte	0x04, 0x17
        /*00aa*/ 	.short	(.L_161 - .L_160)
.L_160:
        /*00ac*/ 	.word	0x00000000
        /*00b0*/ 	.short	0x0000
        /*00b2*/ 	.short	0x0000
        /*00b4*/ 	.byte	0x00, 0xf5, 0x21, 0x00


	//----- nvinfo : EIATTR_SPARSE_MMA_MASK
	.align		4
.L_161:
        /*00b8*/ 	.byte	0x03, 0x50
        /*00ba*/ 	.short	0x0000


	//----- nvinfo : EIATTR_MAXREG_COUNT
	.align		4
        /*00bc*/ 	.byte	0x03, 0x1b
        /*00be*/ 	.short	0x00ff


	//----- nvinfo : EIATTR_NUM_BARRIERS
	.align		4
        /*00c0*/ 	.byte	0x02, 0x4c
        /*00c2*/ 	.byte	0x01
	.zero		1


	//----- nvinfo : EIATTR_MERCURY_ISA_VERSION
	.align		4
        /*00c4*/ 	.byte	0x03, 0x5f
        /*00c6*/ 	.short	0x0101


	//----- nvinfo : EIATTR_VRC_CTA_INIT_COUNT
	.align		4
        /*00c8*/ 	.byte	0x02, 0x4a
	.zero		1
	.zero		1


	//----- nvinfo : EIATTR_EXIT_INSTR_OFFSETS
	.align		4
        /*00cc*/ 	.byte	0x04, 0x1c
        /*00ce*/ 	.short	(.L_163 - .L_162)


	//   ....[0]....
.L_162:
        /*00d0*/ 	.word	0x000002c0


	//   ....[1]....
        /*00d4*/ 	.word	0x000009b0


	//----- nvinfo : EIATTR_CRS_STACK_SIZE
	.align		4
.L_163:
        /*00d8*/ 	.byte	0x04, 0x1e
        /*00da*/ 	.short	(.L_165 - .L_164)
.L_164:
        /*00dc*/ 	.word	0x00000000


	//----- nvinfo : EIATTR_CBANK_PARAM_SIZE
	.align		4
.L_165:
        /*00e0*/ 	.byte	0x03, 0x19
        /*00e2*/ 	.short	0x0048


	//----- nvinfo : EIATTR_PARAM_CBANK
	.align		4
        /*00e4*/ 	.byte	0x04, 0x0a
        /*00e6*/ 	.short	(.L_167 - .L_166)
	.align		4
.L_166:
        /*00e8*/ 	.word	index@(.nv.constant0.spmm_csr_warp_shared)
        /*00ec*/ 	.short	0x0380
        /*00ee*/ 	.short	0x0048


	//----- nvinfo : EIATTR_SW_WAR
	.align		4
.L_167:
        /*00f0*/ 	.byte	0x04, 0x36
        /*00f2*/ 	.short	(.L_169 - .L_168)
.L_168:
        /*00f4*/ 	.word	0x00000008
.L_169:


//--------------------- .nv.info.spmm_csr_warp    --------------------------
	.section	.nv.info.spmm_csr_warp,"",@"SHT_CUDA_INFO"
	.sectionflags	@""
	.align	4


	//----- nvinfo : EIATTR_CUDA_API_VERSION
	.align		4
        /*0000*/ 	.byte	0x04, 0x37
        /*0002*/ 	.short	(.L_171 - .L_170)
.L_170:
        /*0004*/ 	.word	0x00000082


	//----- nvinfo : EIATTR_KPARAM_INFO
	.align		4
.L_171:
        /*0008*/ 	.byte	0x04, 0x17
        /*000a*/ 	.short	(.L_173 - .L_172)
.L_172:
        /*000c*/ 	.word	0x00000000
        /*0010*/ 	.short	0x000a
        /*0012*/ 	.short	0x0044
        /*0014*/ 	.byte	0x00, 0xf0, 0x11, 0x00


	//----- nvinfo : EIATTR_KPARAM_INFO
	.align		4
.L_173:
        /*0018*/ 	.byte	0x04, 0x17
        /*001a*/ 	.short	(.L_175 - .L_174)
.L_174:
        /*001c*/ 	.word	0x00000000
        /*0020*/ 	.short	0x0009
        /*0022*/ 	.short	0x0040
        /*0024*/ 	.byte	0x00, 0xf0, 0x11, 0x00


	//----- nvinfo : EIATTR_KPARAM_INFO
	.align		4
.L_175:
        /*0028*/ 	.byte	0x04, 0x17
        /*002a*/ 	.short	(.L_177 - .L_176)
.L_176:
        /*002c*/ 	.word	0x00000000
        /*0030*/ 	.short	0x0008
        /*0032*/ 	.short	0x003c
        /*0034*/ 	.byte	0x00, 0xf0, 0x11, 0x00


	//----- nvinfo : EIATTR_KPARAM_INFO
	.align		4
.L_177:
        /*0038*/ 	.byte	0x04, 0x17
        /*003a*/ 	.short	(.L_179 - .L_178)
.L_178:
        /*003c*/ 	.word	0x00000000
        /*0040*/ 	.short	0x0007
        /*0042*/ 	.short	0x0038
        /*0044*/ 	.byte	0x00, 0xf0, 0x11, 0x00


	//----- nvinfo : EIATTR_KPARAM_INFO
	.align		4
.L_179:
        /*0048*/ 	.byte	0x04, 0x17
        /*004a*/ 	.short	(.L_181 - .L_180)
.L_180:
        /*004c*/ 	.word	0x00000000
        /*0050*/ 	.short	0x0006
        /*0052*/ 	.short	0x0030
        /*0054*/ 	.byte	0x00, 0xf5, 0x21, 0x00


	//----- nvinfo : EIATTR_KPARAM_INFO
	.align		4
.L_181:
        /*0058*/ 	.byte	0x04, 0x17
        /*005a*/ 	.short	(.L_183 - .L_182)
.L_182:
        /*005c*/ 	.word	0x00000000
        /*0060*/ 	.short	0x0005
        /*0062*/ 	.short	0x0028
        /*0064*/ 	.byte	0x00, 0xf5, 0x21, 0x00


	//----- nvinfo : EIATTR_KPARAM_INFO
	.align		4
.L_183:
        /*0068*/ 	.byte	0x04, 0x17
        /*006a*/ 	.short	(.L_185 - .L_184)
.L_184:
        /*006c*/ 	.word	0x00000000
        /*0070*/ 	.short	0x0004
        /*0072*/ 	.short	0x0020
        /*0074*/ 	.byte	0x00, 0xf5, 0x21, 0x00


	//----- nvinfo : EIATTR_KPARAM_INFO
	.align		4
.L_185:
        /*0078*/ 	.byte	0x04, 0x17
        /*007a*/ 	.short	(.L_187 - .L_186)
.L_186:
        /*007c*/ 	.word	0x00000000
        /*0080*/ 	.short	0x0003
        /*0082*/ 	.short	0x0018
        /*0084*/ 	.byte	0x00, 0xf5, 0x21, 0x00


	//----- nvinfo : EIATTR_KPARAM_INFO
	.align		4
.L_187:
        /*0088*/ 	.byte	0x04, 0x17
        /*008a*/ 	.short	(.L_189 - .L_188)
.L_188:
        /*008c*/ 	.word	0x00000000
        /*0090*/ 	.short	0x0002
        /*0092*/ 	.short	0x0010
        /*0094*/ 	.byte	0x00, 0xf5, 0x21, 0x00


	//----- nvinfo : EIATTR_KPARAM_INFO
	.align		4
.L_189:
        /*0098*/ 	.byte	0x04, 0x17
        /*009a*/ 	.short	(.L_191 - .L_190)
.L_190:
        /*009c*/ 	.word	0x00000000
        /*00a0*/ 	.short	0x0001
        /*00a2*/ 	.short	0x0008
        /*00a4*/ 	.byte	0x00, 0xf5, 0x21, 0x00


	//----- nvinfo : EIATTR_KPARAM_INFO
	.align		4
.L_191:
        /*00a8*/ 	.byte	0x04, 0x17
        /*00aa*/ 	.short	(.L_193 - .L_192)
.L_192:
        /*00ac*/ 	.word	0x00000000
        /*00b0*/ 	.short	0x0000
        /*00b2*/ 	.short	0x0000
        /*00b4*/ 	.byte	0x00, 0xf5, 0x21, 0x00


	//----- nvinfo : EIATTR_SPARSE_MMA_MASK
	.align		4
.L_193:
        /*00b8*/ 	.byte	0x03, 0x50
        /*00ba*/ 	.short	0x0000


	//----- nvinfo : EIATTR_MAXREG_COUNT
	.align		4
        /*00bc*/ 	.byte	0x03, 0x1b
        /*00be*/ 	.short	0x00ff


	//----- nvinfo : EIATTR_NUM_BARRIERS
	.align		4
        /*00c0*/ 	.byte	0x02, 0x4c
        /*00c2*/ 	.byte	0x01
	.zero		1


	//----- nvinfo : EIATTR_MERCURY_ISA_VERSION
	.align		4
        /*00c4*/ 	.byte	0x03, 0x5f
        /*00c6*/ 	.short	0x0101


	//----- nvinfo : EIATTR_VRC_CTA_INIT_COUNT
	.align		4
        /*00c8*/ 	.byte	0x02, 0x4a
	.zero		1
	.zero		1


	//----- nvinfo : EIATTR_EXIT_INSTR_OFFSETS
	.align		4
        /*00cc*/ 	.byte	0x04, 0x1c
        /*00ce*/ 	.short	(.L_195 - .L_194)


	//   ....[0]....
.L_194:
        /*00d0*/ 	.word	0x000000b0


	//   ....[1]....
        /*00d4*/ 	.word	0x00000770


	//----- nvinfo : EIATTR_CRS_STACK_SIZE
	.align		4
.L_195:
        /*00d8*/ 	.byte	0x04, 0x1e
        /*00da*/ 	.short	(.L_197 - .L_196)
.L_196:
        /*00dc*/ 	.word	0x00000000


	//----- nvinfo : EIATTR_CBANK_PARAM_SIZE
	.align		4
.L_197:
        /*00e0*/ 	.byte	0x03, 0x19
        /*00e2*/ 	.short	0x0048


	//----- nvinfo : EIATTR_PARAM_CBANK
	.align		4
        /*00e4*/ 	.byte	0x04, 0x0a
        /*00e6*/ 	.short	(.L_199 - .L_198)
	.align		4
.L_198:
        /*00e8*/ 	.word	index@(.nv.constant0.spmm_csr_warp)
        /*00ec*/ 	.short	0x0380
        /*00ee*/ 	.short	0x0048


	//----- nvinfo : EIATTR_SW_WAR
	.align		4
.L_199:
        /*00f0*/ 	.byte	0x04, 0x36
        /*00f2*/ 	.short	(.L_201 - .L_200)
.L_200:
        /*00f4*/ 	.word	0x00000008
.L_201:


//--------------------- .nv.info.spmm_csr_naive_shared_one --------------------------
	.section	.nv.info.spmm_csr_naive_shared_one,"",@"SHT_CUDA_INFO"
	.sectionflags	@""
	.align	4


	//----- nvinfo : EIATTR_CUDA_API_VERSION
	.align		4
        /*0000*/ 	.byte	0x04, 0x37
        /*0002*/ 	.short	(.L_203 - .L_202)
.L_202:
        /*0004*/ 	.word	0x00000082


	//----- nvinfo : EIATTR_KPARAM_INFO
	.align		4
.L_203:
        /*0008*/ 	.byte	0x04, 0x17
        /*000a*/ 	.short	(.L_205 - .L_204)
.L_204:
        /*000c*/ 	.word	0x00000000
        /*0010*/ 	.short	0x000a
        /*0012*/ 	.short	0x0044
        /*0014*/ 	.byte	0x00, 0xf0, 0x11, 0x00


	//----- nvinfo : EIATTR_KPARAM_INFO
	.align		4
.L_205:
        /*0018*/ 	.byte	0x04, 0x17
        /*001a*/ 	.short	(.L_207 - .L_206)
.L_206:
        /*001c*/ 	.word	0x00000000
        /*0020*/ 	.short	0x0009
        /*0022*/ 	.short	0x0040
        /*0024*/ 	.byte	0x00, 0xf0, 0x11, 0x00


	//----- nvinfo : EIATTR_KPARAM_INFO
	.align		4
.L_207:
        /*0028*/ 	.byte	0x04, 0x17
        /*002a*/ 	.short	(.L_209 - .L_208)
.L_208:
        /*002c*/ 	.word	0x00000000
        /*0030*/ 	.short	0x0008
        /*0032*/ 	.short	0x003c
        /*0034*/ 	.byte	0x00, 0xf0, 0x11, 0x00


	//----- nvinfo : EIATTR_KPARAM_INFO
	.align		4
.L_209:
        /*0038*/ 	.byte	0x04, 0x17
        /*003a*/ 	.short	(.L_211 - .L_210)
.L_210:
        /*003c*/ 	.word	0x00000000
        /*0040*/ 	.short	0x0007
        /*0042*/ 	.short	0x0038
        /*0044*/ 	.byte	0x00, 0xf0, 0x11, 0x00


	//----- nvinfo : EIATTR_KPARAM_INFO
	.align		4
.L_211:
        /*0048*/ 	.byte	0x04, 0x17
        /*004a*/ 	.short	(.L_213 - .L_212)
.L_212:
        /*004c*/ 	.word	0x00000000
        /*0050*/ 	.short	0x0006
        /*0052*/ 	.short	0x0030
        /*0054*/ 	.byte	0x00, 0xf5, 0x21, 0x00


	//----- nvinfo : EIATTR_KPARAM_INFO
	.align		4
.L_213:
        /*0058*/ 	.byte	0x04, 0x17
        /*005a*/ 	.short	(.L_215 - .L_214)
.L_214:
        /*005c*/ 	.word	0x00000000
        /*0060*/ 	.short	0x0005
        /*0062*/ 	.short	0x0028
        /*0064*/ 	.byte	0x00, 0xf5, 0x21, 0x00


	//----- nvinfo : EIATTR_KPARAM_INFO
	.align		4
.L_215:
        /*0068*/ 	.byte	0x04, 0x17
        /*006a*/ 	.short	(.L_217 - .L_216)
.L_216:
        /*006c*/ 	.word	0x00000000
        /*0070*/ 	.short	0x0004
        /*0072*/ 	.short	0x0020
        /*0074*/ 	.byte	0x00, 0xf5, 0x21, 0x00


	//----- nvinfo : EIATTR_KPARAM_INFO
	.align		4
.L_217:
        /*0078*/ 	.byte	0x04, 0x17
        /*007a*/ 	.short	(.L_219 - .L_218)
.L_218:
        /*007c*/ 	.word	0x00000000
        /*0080*/ 	.short	0x0003
        /*0082*/ 	.short	0x0018
        /*0084*/ 	.byte	0x00, 0xf5, 0x21, 0x00


	//----- nvinfo : EIATTR_KPARAM_INFO
	.align		4
.L_219:
        /*0088*/ 	.byte	0x04, 0x17
        /*008a*/ 	.short	(.L_221 - .L_220)
.L_220:
        /*008c*/ 	.word	0x00000000
        /*0090*/ 	.short	0x0002
        /*0092*/ 	.short	0x0010
        /*0094*/ 	.byte	0x00, 0xf5, 0x21, 0x00


	//----- nvinfo : EIATTR_KPARAM_INFO
	.align		4
.L_221:
        /*0098*/ 	.byte	0x04, 0x17
        /*009a*/ 	.short	(.L_223 - .L_222)
.L_222:
        /*009c*/ 	.word	0x00000000
        /*00a0*/ 	.short	0x0001
        /*00a2*/ 	.short	0x0008
        /*00a4*/ 	.byte	0x00, 0xf5, 0x21, 0x00


	//----- nvinfo : EIATTR_KPARAM_INFO
	.align		4
.L_223:
        /*00a8*/ 	.byte	0x04, 0x17
        /*00aa*/ 	.short	(.L_225 - .L_224)
.L_224:
        /*00ac*/ 	.word	0x00000000
        /*00b0*/ 	.short	0x0000
        /*00b2*/ 	.short	0x0000
        /*00b4*/ 	.byte	0x00, 0xf5, 0x21, 0x00


	//----- nvinfo : EIATTR_SPARSE_MMA_MASK
	.align		4
.L_225:
        /*00b8*/ 	.byte	0x03, 0x50
        /*00ba*/ 	.short	0x0000


	//----- nvinfo : EIATTR_MAXREG_COUNT
	.align		4
        /*00bc*/ 	.byte	0x03, 0x1b
        /*00be*/ 	.short	0x00ff


	//----- nvinfo : EIATTR_NUM_BARRIERS
	.align		4
        /*00c0*/ 	.byte	0x02, 0x4c
        /*00c2*/ 	.byte	0x01
	.zero		1


	//----- nvinfo : EIATTR_MERCURY_ISA_VERSION
	.align		4
        /*00c4*/ 	.byte	0x03, 0x5f
        /*00c6*/ 	.short	0x0101


	//----- nvinfo : EIATTR_VRC_CTA_INIT_COUNT
	.align		4
        /*00c8*/ 	.byte	0x02, 0x4a
	.zero		1
	.zero		1


	//----- nvinfo : EIATTR_EXIT_INSTR_OFFSETS
	.align		4
        /*00cc*/ 	.byte	0x04, 0x1c
        /*00ce*/ 	.short	(.L_227 - .L_226)


	//   ....[0]....
.L_226:
        /*00d0*/ 	.word	0x000000c0


	//   ....[1]....
        /*00d4*/ 	.word	0x00000680


	//----- nvinfo : EIATTR_CRS_STACK_SIZE
	.align		4
.L_227:
        /*00d8*/ 	.byte	0x04, 0x1e
        /*00da*/ 	.short	(.L_229 - .L_228)
.L_228:
        /*00dc*/ 	.word	0x00000000


	//----- nvinfo : EIATTR_CBANK_PARAM_SIZE
	.align		4
.L_229:
        /*00e0*/ 	.byte	0x03, 0x19
        /*00e2*/ 	.short	0x0048


	//----- nvinfo : EIATTR_PARAM_CBANK
	.align		4
        /*00e4*/ 	.byte	0x04, 0x0a
        /*00e6*/ 	.short	(.L_231 - .L_230)
	.align		4
.L_230:
        /*00e8*/ 	.word	index@(.nv.constant0.spmm_csr_naive_shared_one)
        /*00ec*/ 	.short	0x0380
        /*00ee*/ 	.short	0x0048


	//----- nvinfo : EIATTR_SW_WAR
	.align		4
.L_231:
        /*00f0*/ 	.byte	0x04, 0x36
        /*00f2*/ 	.short	(.L_233 - .L_232)
.L_232:
        /*00f4*/ 	.word	0x00000008
.L_233:


//--------------------- .nv.info.spmm_csr_naive   --------------------------
	.section	.nv.info.spmm_csr_naive,"",@"SHT_CUDA_INFO"
	.sectionflags	@""
	.align	4


	//----- nvinfo : EIATTR_CUDA_API_VERSION
	.align		4
        /*0000*/ 	.byte	0x04, 0x37
        /*0002*/ 	.short	(.L_235 - .L_234)
.L_234:
        /*0004*/ 	.word	0x00000082


	//----- nvinfo : EIATTR_KPARAM_INFO
	.align		4
.L_235:
        /*0008*/ 	.byte	0x04, 0x17
        /*000a*/ 	.short	(.L_237 - .L_236)
.L_236:
        /*000c*/ 	.word	0x00000000
        /*0010*/ 	.short	0x000a
        /*0012*/ 	.short	0x0044
        /*0014*/ 	.byte	0x00, 0xf0, 0x11, 0x00


	//----- nvinfo : EIATTR_KPARAM_INFO
	.align		4
.L_237:
        /*0018*/ 	.byte	0x04, 0x17
        /*001a*/ 	.short	(.L_239 - .L_238)
.L_238:
        /*001c*/ 	.word	0x00000000
        /*0020*/ 	.short	0x0009
        /*0022*/ 	.short	0x0040
        /*0024*/ 	.byte	0x00, 0xf0, 0x11, 0x00


	//----- nvinfo : EIATTR_KPARAM_INFO
	.align		4
.L_239:
        /*0028*/ 	.byte	0x04, 0x17
        /*002a*/ 	.short	(.L_241 - .L_240)
.L_240:
        /*002c*/ 	.word	0x00000000
        /*0030*/ 	.short	0x0008
        /*0032*/ 	.short	0x003c
        /*0034*/ 	.byte	0x00, 0xf0, 0x11, 0x00


	//----- nvinfo : EIATTR_KPARAM_INFO
	.align		4
.L_241:
        /*0038*/ 	.byte	0x04, 0x17
        /*003a*/ 	.short	(.L_243 - .L_242)
.L_242:
        /*003c*/ 	.word	0x00000000
        /*0040*/ 	.short	0x0007
        /*0042*/ 	.short	0x0038
        /*0044*/ 	.byte	0x00, 0xf0, 0x11, 0x00


	//----- nvinfo : EIATTR_KPARAM_INFO
	.align		4
.L_243:
        /*0048*/ 	.byte	0x04, 0x17
        /*004a*/ 	.short	(.L_245 - .L_244)
.L_244:
        /*004c*/ 	.word	0x00000000
        /*0050*/ 	.short	0x0006
        /*0052*/ 	.short	0x0030
        /*0054*/ 	.byte	0x00, 0xf5, 0x21, 0x00


	//----- nvinfo : EIATTR_KPARAM_INFO
	.align		4
.L_245:
        /*0058*/ 	.byte	0x04, 0x17
        /*005a*/ 	.short	(.L_247 - .L_246)
.L_246:
        /*005c*/ 	.word	0x00000000
        /*0060*/ 	.short	0x0005
        /*0062*/ 	.short	0x0028
        /*0064*/ 	.byte	0x00, 0xf5, 0x21, 0x00


	//----- nvinfo : EIATTR_KPARAM_INFO
	.align		4
.L_247:
        /*0068*/ 	.byte	0x04, 0x17
        /*006a*/ 	.short	(.L_249 - .L_248)
.L_248:
        /*006c*/ 	.word	0x00000000
        /*0070*/ 	.short	0x0004
        /*0072*/ 	.short	0x0020
        /*0074*/ 	.byte	0x00, 0xf5, 0x21, 0x00


	//----- nvinfo : EIATTR_KPARAM_INFO
	.align		4
.L_249:
        /*0078*/ 	.byte	0x04, 0x17
        /*007a*/ 	.short	(.L_251 - .L_250)
.L_250:
        /*007c*/ 	.word	0x00000000
        /*0080*/ 	.short	0x0003
        /*0082*/ 	.short	0x0018
        /*0084*/ 	.byte	0x00, 0xf5, 0x21, 0x00


	//----- nvinfo : EIATTR_KPARAM_INFO
	.align		4
.L_251:
        /*0088*/ 	.byte	0x04, 0x17
        /*008a*/ 	.short	(.L_253 - .L_252)
.L_252:
        /*008c*/ 	.word	0x00000000
        /*0090*/ 	.short	0x0002
        /*0092*/ 	.short	0x0010
        /*0094*/ 	.byte	0x00, 0xf5, 0x21, 0x00


	//----- nvinfo : EIATTR_KPARAM_INFO
	.align		4
.L_253:
        /*0098*/ 	.byte	0x04, 0x17
        /*009a*/ 	.short	(.L_255 - .L_254)
.L_254:
        /*009c*/ 	.word	0x00000000
        /*00a0*/ 	.short	0x0001
        /*00a2*/ 	.short	0x0008
        /*00a4*/ 	.byte	0x00, 0xf5, 0x21, 0x00


	//----- nvinfo : EIATTR_KPARAM_INFO
	.align		4
.L_255:
        /*00a8*/ 	.byte	0x04, 0x17
        /*00aa*/ 	.short	(.L_257 - .L_256)
.L_256:
        /*00ac*/ 	.word	0x00000000
        /*00b0*/ 	.short	0x0000
        /*00b2*/ 	.short	0x0000
        /*00b4*/ 	.byte	0x00, 0xf5, 0x21, 0x00


	//----- nvinfo : EIATTR_SPARSE_MMA_MASK
	.align		4
.L_257:
        /*00b8*/ 	.byte	0x03, 0x50
        /*00ba*/ 	.short	0x0000


	//----- nvinfo : EIATTR_MAXREG_COUNT
	.align		4
        /*00bc*/ 	.byte	0x03, 0x1b
        /*00be*/ 	.short	0x00ff


	//----- nvinfo : EIATTR_MERCURY_ISA_VERSION
	.align		4
        /*00c0*/ 	.byte	0x03, 0x5f
        /*00c2*/ 	.short	0x0101


	//----- nvinfo : EIATTR_VRC_CTA_INIT_COUNT
	.align		4
        /*00c4*/ 	.byte	0x02, 0x4a
	.zero		1
	.zero		1


	//----- nvinfo : EIATTR_EXIT_INSTR_OFFSETS
	.align		4
        /*00c8*/ 	.byte	0x04, 0x1c
        /*00ca*/ 	.short	(.L_259 - .L_258)


	//   ....[0]....
.L_258:
        /*00cc*/ 	.word	0x000000c0


	//   ....[1]....
        /*00d0*/ 	.word	0x000003f0


	//----- nvinfo : EIATTR_CRS_STACK_SIZE
	.align		4
.L_259:
        /*00d4*/ 	.byte	0x04, 0x1e
        /*00d6*/ 	.short	(.L_261 - .L_260)
.L_260:
        /*00d8*/ 	.word	0x00000000


	//----- nvinfo : EIATTR_CBANK_PARAM_SIZE
	.align		4
.L_261:
        /*00dc*/ 	.byte	0x03, 0x19
        /*00de*/ 	.short	0x0048


	//----- nvinfo : EIATTR_PARAM_CBANK
	.align		4
        /*00e0*/ 	.byte	0x04, 0x0a
        /*00e2*/ 	.short	(.L_263 - .L_262)
	.align		4
.L_262:
        /*00e4*/ 	.word	index@(.nv.constant0.spmm_csr_naive)
        /*00e8*/ 	.short	0x0380
        /*00ea*/ 	.short	0x0048


	//----- nvinfo : EIATTR_SW_WAR
	.align		4
.L_263:
        /*00ec*/ 	.byte	0x04, 0x36
        /*00ee*/ 	.short	(.L_265 - .L_264)
.L_264:
        /*00f0*/ 	.word	0x00000008
.L_265:


//--------------------- .nv.callgraph             --------------------------
	.section	.nv.callgraph,"",@"SHT_CUDA_CALLGRAPH"
	.align	4
	.sectionentsize	8
	.align		4
        /*0000*/ 	.word	0x00000000
	.align		4
        /*0004*/ 	.word	0xffffffff
	.align		4
        /*0008*/ 	.word	0x00000000
	.align		4
        /*000c*/ 	.word	0xfffffffe
	.align		4
        /*0010*/ 	.word	0x00000000
	.align		4
        /*0014*/ 	.word	0xfffffffd
	.align		4
        /*0018*/ 	.word	0x00000000
	.align		4
        /*001c*/ 	.word	0xfffffffc


//--------------------- .text.spmm_csr_warp_shared_doubled_test --------------------------
	.section	.text.spmm_csr_warp_shared_doubled_test,"ax",@progbits
	.align	128
        .global         spmm_csr_warp_shared_doubled_test
        .type           spmm_csr_warp_shared_doubled_test,@function
        .size           spmm_csr_warp_shared_doubled_test,(.L_x_132 - spmm_csr_warp_shared_doubled_test)
        .other          spmm_csr_warp_shared_doubled_test,@"STO_CUDA_ENTRY STV_DEFAULT"
spmm_csr_warp_shared_doubled_test:
.text.spmm_csr_warp_shared_doubled_test:
[----:B------:R-:W-:Y:S01]  /*0000*/  LDC R1, c[0x0][0x37c] ;  /* 0x0000df00ff017b82 */ /* 0x000fe20000000800 */
[----:B------:R-:W0:Y:S07]  /*0010*/  S2R R4, SR_TID.Y ;  /* 0x0000000000047919 */ /* 0x000e2e0000002200 */
[----:B------:R-:W1:Y:S01]  /*0020*/  S2UR UR5, SR_CTAID.X ;  /* 0x00000000000579c3 */ /* 0x000e620000002500 */
[----:B------:R-:W1:Y:S01]  /*0030*/  LDCU UR4, c[0x0][0x360] ;  /* 0x00006c00ff0477ac */ /* 0x000e620008000800 */
[----:B------:R-:W2:Y:S01]  /*0040*/  S2R R3, SR_TID.X ;  /* 0x0000000000037919 */ /* 0x000ea20000002100 */
[----:B------:R-:W3:Y:S01]  /*0050*/  LDCU.64 UR10, c[0x0][0x358] ;  /* 0x00006b00ff0a77ac */ /* 0x000ee20008000a00 */
[----:B-1----:R-:W-:Y:S01]  /*0060*/  UIMAD UR4, UR4, UR5, URZ ;  /* 0x00000005040472a4 */ /* 0x002fe2000f8e02ff */
[----:B0-----:R-:W-:-:S13]  /*0070*/  ISETP.GT.U32.AND P0, PT, R4, 0x1, PT ;  /* 0x000000010400780c */ /* 0x001fda0003f04070 */
[----:B------:R-:W0:Y:S01]  /*0080*/  @!P0 LDC.64 R8, c[0x0][0x3a8] ;  /* 0x0000ea00ff088b82 */ /* 0x000e220000000a00 */
[----:B--2---:R-:W-:-:S05]  /*0090*/  @!P0 IADD3 R5, PT, PT, R3, UR4, R4 ;  /* 0x0000000403058c10 */ /* 0x004fca000fffe004 */
[----:B0-----:R-:W-:-:S06]  /*00a0*/  @!P0 IMAD.WIDE.U32 R8, R5, 0x4, R8 ;  /* 0x0000000405088825 */ /* 0x001fcc00078e0008 */
[----:B---3--:R-:W2:Y:S01]  /*00b0*/  @!P0 LDG.E R8, desc[UR10][R8.64] ;  /* 0x0000000a08088981 */ /* 0x008ea2000c1e1900 */
[----:B------:R-:W0:Y:S01]  /*00c0*/  S2UR UR8, SR_CgaCtaId ;  /* 0x00000000000879c3 */ /* 0x000e220000008800 */
[----:B------:R-:W-:Y:S01]  /*00d0*/  UMOV UR5, 0x400 ;  /* 0x0000040000057882 */ /* 0x000fe20000000000 */
[----:B------:R-:W-:Y:S01]  /*00e0*/  BSSY.RECONVERGENT B0, `(.L_x_0) ;  /* 0x0000024000007945 */ /* 0x000fe20003800200 */
[----:B------:R-:W-:Y:S01]  /*00f0*/  UIADD3 UR6, UPT, UPT, UR5, 0xa20, URZ ;  /* 0x00000a2005067890 */ /* 0x000fe2000fffe0ff */
[----:B------:R-:W1:Y:S03]  /*0100*/  S2R R21, SR_CTAID.Y ;  /* 0x0000000000157919 */ /* 0x000e660000002600 */
[----:B0-----:R-:W-:-:S06]  /*0110*/  ULEA UR6, UR8, UR6, 0x18 ;  /* 0x0000000608067291 */ /* 0x001fcc000f8ec0ff */
[----:B------:R-:W-:-:S05]  /*0120*/  LEA R7, R3, UR6, 0x3 ;  /* 0x0000000603077c11 */ /* 0x000fca000f8e18ff */
[----:B------:R-:W-:-:S05]  /*0130*/  @!P0 IMAD R5, R4, 0x4, R7 ;  /* 0x0000000404058824 */ /* 0x000fca00078e0207 */
[----:B--2---:R-:W-:Y:S01]  /*0140*/  @!P0 STS [R5], R8 ;  /* 0x0000000805008388 */ /* 0x004fe20000000800 */
[----:B------:R-:W-:Y:S06]  /*0150*/  BAR.SYNC.DEFER_BLOCKING 0x0 ;  /* 0x0000000000007b1d */ /* 0x000fec0000010000 */
[----:B------:R-:W0:Y:S02]  /*0160*/  LDS.64 R6, [R7] ;  /* 0x0000000007067984 */ /* 0x000e240000000a00 */
[----:B0-----:R-:W-:-:S05]  /*0170*/  IMAD.IADD R17, R7, 0x1, -R6 ;  /* 0x0000000107117824 */ /* 0x001fca00078e0a06 */
[----:B------:R-:W-:-:S13]  /*0180*/  ISETP.GE.AND P0, PT, R4, R17, PT ;  /* 0x000000110400720c */ /* 0x000fda0003f06270 */
[----:B-1----:R-:W-:Y:S05]  /*0190*/  @P0 BRA `(.L_x_1) ;  /* 0x0000000000600947 */ /* 0x002fea0003800000 */
[----:B------:R-:W0:Y:S01]  /*01a0*/  LDC R16, c[0x0][0x364] ;  /* 0x0000d900ff107b82 */ /* 0x000e220000000800 */
[----:B------:R-:W-:Y:S01]  /*01b0*/  UIADD3 UR6, UPT, UPT, UR5, 0x658, URZ ;  /* 0x0000065805067890 */ /* 0x000fe2000fffe0ff */
[----:B------:R-:W-:Y:S01]  /*01c0*/  IMAD.MOV.U32 R5, RZ, RZ, R4 ;  /* 0x000000ffff057224 */ /* 0x000fe200078e0004 */
[----:B------:R-:W-:Y:S02]  /*01d0*/  UIADD3 UR7, UPT, UPT, UR5, 0x290, URZ ;  /* 0x0000029005077890 */ /* 0x000fe4000fffe0ff */
[----:B------:R-:W-:Y:S02]  /*01e0*/  ULEA UR6, UR8, UR6, 0x18 ;  /* 0x0000000608067291 */ /* 0x000fe4000f8ec0ff */
[----:B------:R-:W-:Y:S01]  /*01f0*/  ULEA UR7, UR8, UR7, 0x18 ;  /* 0x0000000708077291 */ /* 0x000fe2000f8ec0ff */
[----:B------:R-:W1:Y:S03]  /*0200*/  LDC.64 R8, c[0x0][0x398] ;  /* 0x0000e600ff087b82 */ /* 0x000e660000000a00 */
[----:B------:R-:W-:-:S02]  /*0210*/  IMAD.U32 R0, RZ, RZ, UR6 ;  /* 0x00000006ff007e24 */ /* 0x000fc4000f8e00ff */
[----:B------:R-:W-:Y:S02]  /*0220*/  IMAD.U32 R2, RZ, RZ, UR7 ;  /* 0x00000007ff027e24 */ /* 0x000fe4000f8e00ff */
[C---:B------:R-:W-:Y:S01]  /*0230*/  IMAD R0, R3.reuse, 0x1e4, R0 ;  /* 0x000001e403007824 */ /* 0x040fe200078e0200 */
[----:B------:R-:W2:Y:S01]  /*0240*/  LDC.64 R10, c[0x0][0x3a0] ;  /* 0x0000e800ff0a7b82 */ /* 0x000ea20000000a00 */
[----:B------:R-:W-:-:S07]  /*0250*/  IMAD R2, R3, 0x1e4, R2 ;  /* 0x000001e403027824 */ /* 0x000fce00078e0202 */
.L_x_2:
[----:B------:R-:W-:-:S04]  /*0260*/  IMAD.IADD R15, R5, 0x1, R6 ;  /* 0x00000001050f7824 */ /* 0x000fc800078e0206 */
[----:B-1--4-:R-:W-:-:S04]  /*0270*/  IMAD.WIDE R12, R15, 0x4, R8 ;  /* 0x000000040f0c7825 */ /* 0x012fc800078e0208 */
[----:B--2---:R-:W-:Y:S02]  /*0280*/  IMAD.WIDE R14, R15, 0x4, R10 ;  /* 0x000000040f0e7825 */ /* 0x004fe400078e020a */
[----:B------:R-:W2:Y:S04]  /*0290*/  LDG.E R12, desc[UR10][R12.64] ;  /* 0x0000000a0c0c7981 */ /* 0x000ea8000c1e1900 */
[----:B------:R-:W3:Y:S01]  /*02a0*/  LDG.E R14, desc[UR10][R14.64] ;  /* 0x0000000a0e0e7981 */ /* 0x000ee2000c1e1900 */
[C---:B------:R-:W-:Y:S02]  /*02b0*/  IMAD R7, R5.reuse, 0x4, R0 ;  /* 0x0000000405077824 */ /* 0x040fe400078e0200 */
[----:B------:R-:W-:Y:S02]  /*02c0*/  IMAD R19, R5, 0x4, R2 ;  /* 0x0000000405137824 */ /* 0x000fe400078e0202 */
[----:B0-----:R-:W-:-:S05]  /*02d0*/  IMAD.IADD R5, R16, 0x1, R5 ;  /* 0x0000000110057824 */ /* 0x001fca00078e0205 */
[----:B------:R-:W-:Y:S01]  /*02e0*/  ISETP.GE.AND P0, PT, R5, R17, PT ;  /* 0x000000110500720c */ /* 0x000fe20003f06270 */
[----:B--2---:R4:W-:Y:S04]  /*02f0*/  STS [R7], R12 ;  /* 0x0000000c07007388 */ /* 0x0049e80000000800 */
[----:B---3--:R4:W-:Y:S08]  /*0300*/  STS [R19], R14 ;  /* 0x0000000e13007388 */ /* 0x0089f00000000800 */
[----:B------:R-:W-:Y:S05]  /*0310*/  @!P0 BRA `(.L_x_2) ;  /* 0xfffffffc00d08947 */ /* 0x000fea000383ffff */
.L_x_1:
[----:B------:R-:W-:Y:S05]  /*0320*/  BSYNC.RECONVERGENT B0 ;  /* 0x0000000000007941 */ /* 0x000fea0003800200 */
.L_x_0:
[----:B------:R-:W0:Y:S01]  /*0330*/  LDCU UR6, c[0x0][0x3b8] ;  /* 0x00007700ff0677ac */ /* 0x000e220008000800 */
[----:B------:R-:W-:-:S04]  /*0340*/  LEA R13, R21, R4, 0x6 ;  /* 0x00000004150d7211 */ /* 0x000fc800078e30ff */
[----:B------:R-:W-:Y:S01]  /*0350*/  SHF.R.U32.HI R13, RZ, 0x5, R13 ;  /* 0x00000005ff0d7819 */ /* 0x000fe2000001160d */
[----:B------:R-:W-:Y:S03]  /*0360*/  BAR.SYNC.DEFER_BLOCKING 0x0 ;  /* 0x0000000000007b1d */ /* 0x000fe60000010000 */
[----:B0-----:R-:W-:-:S13]  /*0370*/  ISETP.GE.AND P0, PT, R13, UR6, PT ;  /* 0x000000060d007c0c */ /* 0x001fda000bf06270 */
[----:B------:R-:W-:Y:S05]  /*0380*/  @P0 EXIT ;  /* 0x000000000000094d */ /* 0x000fea0003800000 */
[----:B------:R-:W0:Y:S01]  /*0390*/  LDC R6, c[0x0][0x374] ;  /* 0x0000dd00ff067b82 */ /* 0x000e220000000800 */
[----:B------:R-:W-:Y:S01]  /*03a0*/  ULEA UR6, UR8, UR5, 0x18 ;  /* 0x0000000508067291 */ /* 0x000fe2000f8ec0ff */
[----:B----4-:R-:W-:Y:S01]  /*03b0*/  LOP3.LUT R7, R4, 0x1f, RZ, 0xc0, !PT ;  /* 0x0000001f04077812 */ /* 0x010fe200078ec0ff */
[----:B------:R-:W-:Y:S01]  /*03c0*/  UIADD3 UR5, UPT, UPT, UR5, 0x280, URZ ;  /* 0x0000028005057890 */ /* 0x000fe2000fffe0ff */
[----:B------:R-:W-:Y:S02]  /*03d0*/  SHF.R.U32.HI R5, RZ, 0x2, R4 ;  /* 0x00000002ff057819 */ /* 0x000fe40000011604 */
[----:B------:R-:W-:Y:S01]  /*03e0*/  ISETP.GE.U32.AND P1, PT, R7, 0x2, PT ;  /* 0x000000020700780c */ /* 0x000fe20003f26070 */
[----:B------:R-:W-:Y:S01]  /*03f0*/  IMAD.U32 R0, RZ, RZ, UR6 ;  /* 0x00000006ff007e24 */ /* 0x000fe2000f8e00ff */
[----:B------:R-:W-:Y:S01]  /*0400*/  ULEA UR5, UR8, UR5, 0x18 ;  /* 0x0000000508057291 */ /* 0x000fe2000f8ec0ff */
[----:B------:R-:W-:Y:S01]  /*0410*/  LOP3.LUT R5, R5, 0xf8, RZ, 0xc0, !PT ;  /* 0x000000f805057812 */ /* 0x000fe200078ec0ff */
[----:B------:R-:W-:Y:S01]  /*0420*/  VIADD R2, R7, UR4 ;  /* 0x0000000407027c36 */ /* 0x000fe20008000000 */
[C---:B------:R-:W-:Y:S01]  /*0430*/  ISETP.EQ.AND P1, PT, R3.reuse, RZ, !P1 ;  /* 0x000000ff0300720c */ /* 0x040fe20004f22270 */
[----:B------:R-:W-:-:S02]  /*0440*/  IMAD R9, R3, 0x140, R0 ;  /* 0x0000014003097824 */ /* 0x000fc400078e0200 */
[----:B------:R-:W-:Y:S02]  /*0450*/  IMAD.SHL.U32 R3, R3, 0x4, RZ ;  /* 0x0000000403037824 */ /* 0x000fe400078e00ff */
[----:B------:R-:W-:Y:S02]  /*0460*/  IMAD R4, R4, 0x4, R9 ;  /* 0x0000000404047824 */ /* 0x000fe400078e0209 */
[----:B------:R-:W-:-:S07]  /*0470*/  VIADD R0, R5, UR5 ;  /* 0x0000000505007c36 */ /* 0x000fce0008000000 */
.L_x_39:
[----:B------:R-:W-:Y:S04]  /*0480*/  BSSY.RECONVERGENT B0, `(.L_x_3) ;  /* 0x0000008000007945 */ /* 0x000fe80003800200 */
[----:B----4-:R-:W-:Y:S05]  /*0490*/  @!P1 BRA `(.L_x_4) ;  /* 0x0000000000189947 */ /* 0x010fea0003800000 */
[----:B------:R-:W1:Y:S01]  /*04a0*/  LDC.64 R8, c[0x0][0x390] ;  /* 0x0000e400ff087b82 */ /* 0x000e620000000a00 */
[----:B------:R-:W-:-:S04]  /*04b0*/  IMAD.IADD R11, R7, 0x1, R13 ;  /* 0x00000001070b7824 */ /* 0x000fc800078e020d */
[----:B-1----:R-:W-:-:S06]  /*04c0*/  IMAD.WIDE.U32 R8, R11, 0x4, R8 ;  /* 0x000000040b087825 */ /* 0x002fcc00078e0008 */
[----:B------:R-:W2:Y:S01]  /*04d0*/  LDG.E R8, desc[UR10][R8.64] ;  /* 0x0000000a08087981 */ /* 0x000ea2000c1e1900 */
[----:B------:R-:W-:-:S05]  /*04e0*/  IMAD R11, R7, 0x4, R0 ;  /* 0x00000004070b7824 */ /* 0x000fca00078e0200 */
[----:B--2---:R1:W-:Y:S02]  /*04f0*/  STS [R11], R8 ;  /* 0x000000080b007388 */ /* 0x0043e40000000800 */
.L_x_4:
[----:B------:R-:W-:Y:S05]  /*0500*/  BSYNC.RECONVERGENT B0 ;  /* 0x0000000000007941 */ /* 0x000fea0003800200 */
.L_x_3:
[----:B------:R-:W2:Y:S01]  /*0510*/  LDS.64 R14, [R5+UR5] ;  /* 0x00000005050e7984 */ /* 0x000ea20008000a00 */
[----:B------:R-:W-:Y:S01]  /*0520*/  BSSY.RECONVERGENT B3, `(.L_x_5) ;  /* 0x0000141000037945 */ /* 0x000fe20003800200 */
[----:B-1----:R-:W-:Y:S02]  /*0530*/  HFMA2 R8, -RZ, RZ, 0, 0 ;  /* 0x00000000ff087431 */ /* 0x002fe400000001ff */
[----:B------:R-:W-:Y:S02]  /*0540*/  IMAD.MOV.U32 R23, RZ, RZ, RZ ;  /* 0x000000ffff177224 */ /* 0x000fe400078e00ff */
[----:B--2---:R-:W-:-:S05]  /*0550*/  IMAD.IADD R24, R7, 0x1, R14 ;  /* 0x0000000107187824 */ /* 0x004fca00078e020e */
[----:B------:R-:W-:-:S13]  /*0560*/  ISETP.GE.AND P0, PT, R24, R15, PT ;  /* 0x0000000f1800720c */ /* 0x000fda0003f06270 */
[----:B------:R-:W-:Y:S05]  /*0570*/  @P0 BRA `(.L_x_6) ;  /* 0x0000001000ec0947 */ /* 0x000fea0003800000 */
[----:B------:R-:W1:Y:S01]  /*0580*/  S2UR UR6, SR_CgaCtaId ;  /* 0x00000000000679c3 */ /* 0x000e620000008800 */
[----:B------:R-:W-:Y:S01]  /*0590*/  UMOV UR4, 0x400 ;  /* 0x0000040000047882 */ /* 0x000fe20000000000 */
[----:B------:R-:W-:Y:S01]  /*05a0*/  BSSY.RECONVERGENT B2, `(.L_x_7) ;  /* 0x0000137000027945 */ /* 0x000fe20003800200 */
[----:B-1----:R-:W-:-:S09]  /*05b0*/  ULEA UR4, UR6, UR4, 0x18 ;  /* 0x0000000406047291 */ /* 0x002fd2000f8ec0ff */
[----:B------:R-:W1:Y:S02]  /*05c0*/  LDS.128 R8, [UR4+0xa20] ;  /* 0x000a2004ff087984 */ /* 0x000e640008000c00 */
[----:B-1----:R-:W-:Y:S02]  /*05d0*/  IMAD.IADD R8, R9, 0x1, -R8 ;  /* 0x0000000109087824 */ /* 0x002fe400078e0a08 */
[----:B------:R-:W-:-:S03]  /*05e0*/  IMAD.IADD R10, R11, 0x1, -R10 ;  /* 0x000000010b0a7824 */ /* 0x000fc600078e0a0a */
[----:B------:R-:W-:Y:S01]  /*05f0*/  ISETP.GE.AND P0, PT, R8, 0x2, PT ;  /* 0x000000020800780c */ /* 0x000fe20003f06270 */
[----:B------:R-:W-:-:S12]  /*0600*/  VIADD R14, R10, 0xffffffff ;  /* 0xffffffff0a0e7836 */ /* 0x000fd80000000000 */
[----:B------:R-:W-:Y:S05]  /*0610*/  @!P0 BRA `(.L_x_8) ;  /* 0x0000000400fc8947 */ /* 0x000fea0003800000 */
[----:B------:R-:W-:Y:S01]  /*0620*/  ISETP.GE.AND P0, PT, R10, 0x2, PT ;  /* 0x000000020a00780c */ /* 0x000fe20003f06270 */
[----:B------:R-:W-:Y:S01]  /*0630*/  BSSY.RECONVERGENT B1, `(.L_x_9) ;  /* 0x000007c000017945 */ /* 0x000fe20003800200 */
[----:B------:R-:W-:-:S11]  /*0640*/  VIADD R11, R8, 0xffffffff ;  /* 0xffffffff080b7836 */ /* 0x000fd60000000000 */
[----:B------:R-:W-:Y:S05]  /*0650*/  @!P0 BRA `(.L_x_10) ;  /* 0x0000000400208947 */ /* 0x000fea0003800000 */
[----:B------:R-:W-:Y:S01]  /*0660*/  BSSY.RECONVERGENT B0, `(.L_x_11) ;  /* 0x0000046000007945 */ /* 0x000fe20003800200 */
[----:B------:R-:W-:Y:S02]  /*0670*/  IMAD.MOV.U32 R23, RZ, RZ, RZ ;  /* 0x000000ffff177224 */ /* 0x000fe400078e00ff */
[----:B------:R-:W-:-:S07]  /*0680*/  IMAD.MOV.U32 R9, RZ, RZ, RZ ;  /* 0x000000ffff097224 */ /* 0x000fce00078e00ff */
.L_x_20:
[----:B------:R-:W1:Y:S02]  /*0690*/  LDC.64 R16, c[0x0][0x388] ;  /* 0x0000e200ff107b82 */ /* 0x000e640000000a00 */
[----:B-1----:R-:W-:-:S06]  /*06a0*/  IMAD.WIDE R16, R24, 0x4, R16 ;  /* 0x0000000418107825 */ /* 0x002fcc00078e0210 */
[----:B------:R1:W5:Y:S01]  /*06b0*/  LDG.E R16, desc[UR10][R16.64] ;  /* 0x0000000a10107981 */ /* 0x000362000c1e1900 */
[----:B------:R-:W-:Y:S01]  /*06c0*/  MOV R18, 0x400 ;  /* 0x0000040000127802 */ /* 0x000fe20000000f00 */
[----:B------:R-:W-:Y:S01]  /*06d0*/  BSSY.RECONVERGENT B4, `(.L_x_12) ;  /* 0x0000010000047945 */ /* 0x000fe20003800200 */
[----:B------:R-:W-:Y:S01]  /*06e0*/  MOV R21, RZ ;  /* 0x000000ff00157202 */ /* 0x000fe20000000f00 */
[----:B------:R-:W2:Y:S01]  /*06f0*/  S2R R12, SR_CgaCtaId ;  /* 0x00000000000c7919 */ /* 0x000ea20000008800 */
[----:B------:R-:W-:Y:S02]  /*0700*/  IMAD.MOV.U32 R20, RZ, RZ, R11 ;  /* 0x000000ffff147224 */ /* 0x000fe400078e000b */
[----:B------:R-:W-:-:S05]  /*0710*/  VIADD R19, R18, 0x290 ;  /* 0x0000029012137836 */ /* 0x000fca0000000000 */
[----:B-12---:R-:W-:-:S07]  /*0720*/  LEA R19, R12, R19, 0x18 ;  /* 0x000000130c137211 */ /* 0x006fce00078ec0ff */
.L_x_13:
[----:B------:R-:W-:-:S05]  /*0730*/  IMAD.IADD R17, R20, 0x1, -R21 ;  /* 0x0000000114117824 */ /* 0x000fca00078e0a15 */
[----:B------:R-:W-:-:S04]  /*0740*/  LEA.HI R22, R17, R17, RZ, 0x1 ;  /* 0x0000001111167211 */ /* 0x000fc800078f08ff */
[----:B------:R-:W-:-:S05]  /*0750*/  LEA.HI.SX32 R22, R22, R21, 0x1f ;  /* 0x0000001516167211 */ /* 0x000fca00078ffaff */
[----:B------:R-:W-:-:S06]  /*0760*/  IMAD R17, R22, 0x4, R19 ;  /* 0x0000000416117824 */ /* 0x000fcc00078e0213 */
[----:B------:R-:W1:Y:S02]  /*0770*/  LDS R17, [R17] ;  /* 0x0000000011117984 */ /* 0x000e640000000800 */
[----:B-1---5:R-:W-:-:S04]  /*0780*/  ISETP.GE.AND P0, PT, R17, R16, PT ;  /* 0x000000101100720c */ /* 0x022fc80003f06270 */
[----:B------:R-:W-:-:S09]  /*0790*/  SEL R20, R20, R22, !P0 ;  /* 0x0000001614147207 */ /* 0x000fd20004000000 */
[----:B------:R-:W-:-:S05]  /*07a0*/  @!P0 VIADD R21, R22, 0x1 ;  /* 0x0000000116158836 */ /* 0x000fca0000000000 */
[----:B------:R-:W-:-:S13]  /*07b0*/  ISETP.GE.AND P0, PT, R21, R20, PT ;  /* 0x000000141500720c */ /* 0x000fda0003f06270 */
[----:B------:R-:W-:Y:S05]  /*07c0*/  @!P0 BRA `(.L_x_13) ;  /* 0xfffffffc00d88947 */ /* 0x000fea000383ffff */
[----:B------:R-:W-:Y:S05]  /*07d0*/  BSYNC.RECONVERGENT B4 ;  /* 0x0000000000047941 */ /* 0x000fea0003800200 */
.L_x_12:
[----:B------:R-:W-:Y:S01]  /*07e0*/  ISETP.GE.AND P0, PT, R21, R8, PT ;  /* 0x000000081500720c */ /* 0x000fe20003f06270 */
[----:B------:R-:W-:Y:S01]  /*07f0*/  BSSY.RECONVERGENT B4, `(.L_x_14) ;  /* 0x000000a000047945 */ /* 0x000fe20003800200 */
[----:B------:R-:W-:-:S11]  /*0800*/  IMAD.MOV.U32 R20, RZ, RZ, RZ ;  /* 0x000000ffff147224 */ /* 0x000fd600078e00ff */
[----:B------:R-:W-:Y:S05]  /*0810*/  @P0 BRA `(.L_x_15) ;  /* 0x00000000001c0947 */ /* 0x000fea0003800000 */
[----:B------:R-:W-:-:S06]  /*0820*/  IMAD R17, R21, 0x4, R19 ;  /* 0x0000000415117824 */ /* 0x000fcc00078e0213 */
[----:B------:R-:W1:Y:S02]  /*0830*/  LDS R17, [R17] ;  /* 0x0000000011117984 */ /* 0x000e640000000800 */
[----:B-1----:R-:W-:-:S13]  /*0840*/  ISETP.NE.AND P0, PT, R17, R16, PT ;  /* 0x000000101100720c */ /* 0x002fda0003f05270 */
[----:B------:R-:W-:-:S05]  /*0850*/  @!P0 VIADD R25, R18, 0x658 ;  /* 0x0000065812198836 */ /* 0x000fca0000000000 */
[----:B------:R-:W-:-:S05]  /*0860*/  @!P0 LEA R22, R12, R25, 0x18 ;  /* 0x000000190c168211 */ /* 0x000fca00078ec0ff */
[----:B------:R-:W-:-:S05]  /*0870*/  @!P0 IMAD R21, R21, 0x4, R22 ;  /* 0x0000000415158824 */ /* 0x000fca00078e0216 */
[----:B------:R1:W2:Y:S02]  /*0880*/  @!P0 LDS R20, [R21] ;  /* 0x0000000015148984 */ /* 0x0002a40000000800 */
.L_x_15:
[----:B------:R-:W-:Y:S05]  /*0890*/  BSYNC.RECONVERGENT B4 ;  /* 0x0000000000047941 */ /* 0x000fea0003800200 */
.L_x_14:
[----:B------:R-:W-:Y:S01]  /*08a0*/  HFMA2 R17, -RZ, RZ, 0, 0 ;  /* 0x00000000ff117431 */ /* 0x000fe200000001ff */
[----:B------:R-:W-:Y:S01]  /*08b0*/  BSSY.RECONVERGENT B4, `(.L_x_16) ;  /* 0x000000c000047945 */ /* 0x000fe20003800200 */
[----:B------:R-:W-:-:S07]  /*08c0*/  IMAD.MOV.U32 R22, RZ, RZ, R14 ;  /* 0x000000ffff167224 */ /* 0x000fce00078e000e */
.L_x_17:
[----:B-1----:R-:W-:-:S05]  /*08d0*/  IMAD.IADD R21, R22, 0x1, -R17 ;  /* 0x0000000116157824 */ /* 0x002fca00078e0a11 */
[----:B------:R-:W-:-:S04]  /*08e0*/  LEA.HI R26, R21, R21, RZ, 0x1 ;  /* 0x00000015151a7211 */ /* 0x000fc800078f08ff */
[----:B------:R-:W-:-:S05]  /*08f0*/  LEA.HI.SX32 R26, R26, R17, 0x1f ;  /* 0x000000111a1a7211 */ /* 0x000fca00078ffaff */
[----:B------:R-:W-:-:S06]  /*0900*/  IMAD R21, R26, 0x4, R19 ;  /* 0x000000041a157824 */ /* 0x000fcc00078e0213 */
[----:B------:R-:W1:Y:S02]  /*0910*/  LDS R21, [R21+0x1e4] ;  /* 0x0001e40015157984 */ /* 0x000e640000000800 */
[----:B-1----:R-:W-:-:S04]  /*0920*/  ISETP.GE.AND P0, PT, R21, R16, PT ;  /* 0x000000101500720c */ /* 0x002fc80003f06270 */
[----:B------:R-:W-:-:S09]  /*0930*/  SEL R22, R22, R26, !P0 ;  /* 0x0000001a16167207 */ /* 0x000fd20004000000 */
[----:B------:R-:W-:-:S05]  /*0940*/  @!P0 VIADD R17, R26, 0x1 ;  /* 0x000000011a118836 */ /* 0x000fca0000000000 */
[----:B------:R-:W-:-:S13]  /*0950*/  ISETP.GE.AND P0, PT, R17, R22, PT ;  /* 0x000000161100720c */ /* 0x000fda0003f06270 */
[----:B------:R-:W-:Y:S05]  /*0960*/  @!P0 BRA `(.L_x_17) ;  /* 0xfffffffc00d88947 */ /* 0x000fea000383ffff */
[----:B------:R-:W-:Y:S05]  /*0970*/  BSYNC.RECONVERGENT B4 ;  /* 0x0000000000047941 */ /* 0x000fea0003800200 */
.L_x_16:
[----:B------:R-:W-:Y:S01]  /*0980*/  ISETP.GE.AND P0, PT, R17, R10, PT ;  /* 0x0000000a1100720c */ /* 0x000fe20003f06270 */
[----:B------:R-:W-:Y:S01]  /*0990*/  BSSY.RECONVERGENT B4, `(.L_x_18) ;  /* 0x000000a000047945 */ /* 0x000fe20003800200 */
[----:B------:R-:W-:-:S11]  /*09a0*/  IMAD.MOV.U32 R22, RZ, RZ, RZ ;  /* 0x000000ffff167224 */ /* 0x000fd600078e00ff */
[----:B------:R-:W-:Y:S05]  /*09b0*/  @P0 BRA `(.L_x_19) ;  /* 0x00000000001c0947 */ /* 0x000fea0003800000 */
[----:B------:R-:W-:-:S06]  /*09c0*/  IMAD R19, R17, 0x4, R19 ;  /* 0x0000000411137824 */ /* 0x000fcc00078e0213 */
[----:B------:R-:W1:Y:S02]  /*09d0*/  LDS R19, [R19+0x1e4] ;  /* 0x0001e40013137984 */ /* 0x000e640000000800 */
[----:B-1----:R-:W-:-:S13]  /*09e0*/  ISETP.NE.AND P0, PT, R19, R16, PT ;  /* 0x000000101300720c */ /* 0x002fda0003f05270 */
[----:B------:R-:W-:-:S05]  /*09f0*/  @!P0 VIADD R21, R18, 0x658 ;  /* 0x0000065812158836 */ /* 0x000fca0000000000 */
[----:B------:R-:W-:-:S05]  /*0a00*/  @!P0 LEA R12, R12, R21, 0x18 ;  /* 0x000000150c0c8211 */ /* 0x000fca00078ec0ff */
[----:B------:R-:W-:-:S05]  /*0a10*/  @!P0 IMAD R17, R17, 0x4, R12 ;  /* 0x0000000411118824 */ /* 0x000fca00078e020c */
[----:B------:R1:W3:Y:S02]  /*0a20*/  @!P0 LDS R22, [R17+0x1e4] ;  /* 0x0001e40011168984 */ /* 0x0002e40000000800 */
.L_x_19:
[----:B------:R-:W-:Y:S05]  /*0a30*/  BSYNC.RECONVERGENT B4 ;  /* 0x0000000000047941 */ /* 0x000fea0003800200 */
.L_x_18:
[----:B-1----:R-:W1:Y:S02]  /*0a40*/  LDC.64 R16, c[0x0][0x380] ;  /* 0x0000e000ff107b82 */ /* 0x002e640000000a00 */
[----:B-1----:R-:W-:-:S06]  /*0a50*/  IMAD.WIDE R16, R24, 0x4, R16 ;  /* 0x0000000418107825 */ /* 0x002fcc00078e0210 */
[----:B------:R-:W2:Y:S01]  /*0a60*/  LDG.E R16, desc[UR10][R16.64] ;  /* 0x0000000a10107981 */ /* 0x000ea2000c1e1900 */
[----:B------:R-:W-:-:S04]  /*0a70*/  IADD3 R24, PT, PT, R24, 0x20, RZ ;  /* 0x0000002018187810 */ /* 0x000fc80007ffe0ff */
[----:B------:R-:W-:Y:S01]  /*0a80*/  ISETP.GE.AND P0, PT, R24, R15, PT ;  /* 0x0000000f1800720c */ /* 0x000fe20003f06270 */
[C---:B--2---:R-:W-:Y:S01]  /*0a90*/  FFMA R9, R16.reuse, R20, R9 ;  /* 0x0000001410097223 */ /* 0x044fe20000000009 */
[----:B---3--:R-:W-:-:S11]  /*0aa0*/  FFMA R23, R16, R22, R23 ;  /* 0x0000001610177223 */ /* 0x008fd60000000017 */
[----:B------:R-:W-:Y:S05]  /*0ab0*/  @!P0 BRA `(.L_x_20) ;  /* 0xfffffff800f48947 */ /* 0x000fea000383ffff */
[----:B------:R-:W-:Y:S05]  /*0ac0*/  BSYNC.RECONVERGENT B0 ;  /* 0x0000000000007941 */ /* 0x000fea0003800200 */
.L_x_11:
[----:B------:R-:W-:Y:S05]  /*0ad0*/  BRA `(.L_x_21) ;  /* 0x0000000000c47947 */ /* 0x000fea0003800000 */
.L_x_10:
[----:B------:R-:W1:Y:S01]  /*0ae0*/  LDS R12, [UR4+0x474] ;  /* 0x00047404ff0c7984 */ /* 0x000e620008000800 */
[----:B------:R-:W-:Y:S02]  /*0af0*/  IMAD.MOV.U32 R23, RZ, RZ, RZ ;  /* 0x000000ffff177224 */ /* 0x000fe400078e00ff */
[----:B------:R-:W-:Y:S01]  /*0b00*/  IMAD.MOV.U32 R9, RZ, RZ, RZ ;  /* 0x000000ffff097224 */ /* 0x000fe200078e00ff */
[----:B------:R-:W2:Y:S06]  /*0b10*/  LDS R20, [UR4+0x83c] ;  /* 0x00083c04ff147984 */ /* 0x000eac0008000800 */
.L_x_26:
[----:B---3--:R-:W3:Y:S02]  /*0b20*/  LDC.64 R16, c[0x0][0x388] ;  /* 0x0000e200ff107b82 */ /* 0x008ee40000000a00 */
[----:B---3--:R-:W-:-:S05]  /*0b30*/  IMAD.WIDE R16, R24, 0x4, R16 ;  /* 0x0000000418107825 */ /* 0x008fca00078e0210 */
[----:B------:R3:W5:Y:S01]  /*0b40*/  LDG.E R19, desc[UR10][R16.64] ;  /* 0x0000000a10137981 */ /* 0x000762000c1e1900 */
[----:B------:R-:W-:Y:S01]  /*0b50*/  MOV R18, 0x400 ;  /* 0x0000040000127802 */ /* 0x000fe20000000f00 */
[----:B------:R-:W-:Y:S01]  /*0b60*/  BSSY.RECONVERGENT B0, `(.L_x_22) ;  /* 0x0000010000007945 */ /* 0x000fe20003800200 */
[----:B------:R-:W-:Y:S01]  /*0b70*/  IMAD.MOV.U32 R21, RZ, RZ, RZ ;  /* 0x000000ffff157224 */ /* 0x000fe200078e00ff */
[----:B------:R-:W4:Y:S01]  /*0b80*/  S2R R14, SR_CgaCtaId ;  /* 0x00000000000e7919 */ /* 0x000f220000008800 */
[----:B------:R-:W-:Y:S02]  /*0b90*/  IMAD.MOV.U32 R22, RZ, RZ, R11 ;  /* 0x000000ffff167224 */ /* 0x000fe400078e000b */
[----:B------:R-:W-:-:S05]  /*0ba0*/  VIADD R25, R18, 0x290 ;  /* 0x0000029012197836 */ /* 0x000fca0000000000 */
[----:B---34-:R-:W-:-:S07]  /*0bb0*/  LEA R26, R14, R25, 0x18 ;  /* 0x000000190e1a7211 */ /* 0x018fce00078ec0ff */
.L_x_23:
[----:B------:R-:W-:-:S05]  /*0bc0*/  IMAD.IADD R16, R22, 0x1, -R21 ;  /* 0x0000000116107824 */ /* 0x000fca00078e0a15 */
[----:B------:R-:W-:-:S04]  /*0bd0*/  LEA.HI R16, R16, R16, RZ, 0x1 ;  /* 0x0000001010107211 */ /* 0x000fc800078f08ff */
[----:B------:R-:W-:-:S05]  /*0be0*/  LEA.HI.SX32 R17, R16, R21, 0x1f ;  /* 0x0000001510117211 */ /* 0x000fca00078ffaff */
[----:B------:R-:W-:-:S06]  /*0bf0*/  IMAD R16, R17, 0x4, R26 ;  /* 0x0000000411107824 */ /* 0x000fcc00078e021a */
[----:B------:R-:W3:Y:S02]  /*0c00*/  LDS R16, [R16] ;  /* 0x0000000010107984 */ /* 0x000ee40000000800 */
[----:B---3-5:R-:W-:-:S04]  /*0c10*/  ISETP.GE.AND P0, PT, R16, R19, PT ;  /* 0x000000131000720c */ /* 0x028fc80003f06270 */
[----:B------:R-:W-:-:S09]  /*0c20*/  SEL R22, R22, R17, !P0 ;  /* 0x0000001116167207 */ /* 0x000fd20004000000 */
[----:B------:R-:W-:-:S05]  /*0c30*/  @!P0 VIADD R21, R17, 0x1 ;  /* 0x0000000111158836 */ /* 0x000fca0000000000 */
[----:B------:R-:W-:-:S13]  /*0c40*/  ISETP.GE.AND P0, PT, R21, R22, PT ;  /* 0x000000161500720c */ /* 0x000fda0003f06270 */
[----:B------:R-:W-:Y:S05]  /*0c50*/  @!P0 BRA `(.L_x_23) ;  /* 0xfffffffc00d88947 */ /* 0x000fea000383ffff */
[----:B------:R-:W-:Y:S05]  /*0c60*/  BSYNC.RECONVERGENT B0 ;  /* 0x0000000000007941 */ /* 0x000fea0003800200 */
.L_x_22:
[----:B------:R-:W-:Y:S01]  /*0c70*/  ISETP.GE.AND P0, PT, R21, R8, PT ;  /* 0x000000081500720c */ /* 0x000fe20003f06270 */
[----:B------:R-:W-:Y:S01]  /*0c80*/  BSSY.RECONVERGENT B0, `(.L_x_24) ;  /* 0x000000a000007945 */ /* 0x000fe20003800200 */
[----:B------:R-:W-:-:S11]  /*0c90*/  MOV R22, RZ ;  /* 0x000000ff00167202 */ /* 0x000fd60000000f00 */
[----:B------:R-:W-:Y:S05]  /*0ca0*/  @P0 BRA `(.L_x_25) ;  /* 0x00000000001c0947 */ /* 0x000fea0003800000 */
[----:B------:R-:W-:-:S06]  /*0cb0*/  IMAD R16, R21, 0x4, R26 ;  /* 0x0000000415107824 */ /* 0x000fcc00078e021a */
[----:B------:R-:W3:Y:S02]  /*0cc0*/  LDS R16, [R16] ;  /* 0x0000000010107984 */ /* 0x000ee40000000800 */
[----:B---3--:R-:W-:-:S13]  /*0cd0*/  ISETP.NE.AND P0, PT, R16, R19, PT ;  /* 0x000000131000720c */ /* 0x008fda0003f05270 */
[----:B------:R-:W-:-:S05]  /*0ce0*/  @!P0 VIADD R17, R18, 0x658 ;  /* 0x0000065812118836 */ /* 0x000fca0000000000 */
[----:B------:R-:W-:-:S05]  /*0cf0*/  @!P0 LEA R14, R14, R17, 0x18 ;  /* 0x000000110e0e8211 */ /* 0x000fca00078ec0ff */
[----:B------:R-:W-:-:S05]  /*0d00*/  @!P0 IMAD R21, R21, 0x4, R14 ;  /* 0x0000000415158824 */ /* 0x000fca00078e020e */
[----:B------:R3:W4:Y:S02]  /*0d10*/  @!P0 LDS R22, [R21] ;  /* 0x0000000015168984 */ /* 0x0007240000000800 */
.L_x_25:
[----:B------:R-:W-:Y:S05]  /*0d20*/  BSYNC.RECONVERGENT B0 ;  /* 0x0000000000007941 */ /* 0x000fea0003800200 */
.L_x_24:
[----:B------:R-:W5:Y:S02]  /*0d30*/  LDC.64 R16, c[0x0][0x380] ;  /* 0x0000e000ff107b82 */ /* 0x000f640000000a00 */
[----:B-----5:R-:W-:-:S06]  /*0d40*/  IMAD.WIDE R16, R24, 0x4, R16 ;  /* 0x0000000418107825 */ /* 0x020fcc00078e0210 */
[----:B------:R-:W4:Y:S01]  /*0d50*/  LDG.E R16, desc[UR10][R16.64] ;  /* 0x0000000a10107981 */ /* 0x000f22000c1e1900 */
[----:B-1----:R-:W-:Y:S01]  /*0d60*/  ISETP.NE.AND P2, PT, R12, R19, PT ;  /* 0x000000130c00720c */ /* 0x002fe20003f45270 */
[----:B------:R-:W-:Y:S01]  /*0d70*/  VIADD R24, R24, 0x20 ;  /* 0x0000002018187836 */ /* 0x000fe20000000000 */
[----:B------:R-:W-:Y:S02]  /*0d80*/  ISETP.NE.AND P0, PT, R10, 0x1, PT ;  /* 0x000000010a00780c */ /* 0x000fe40003f05270 */
[----:B--2---:R-:W-:Y:S02]  /*0d90*/  FSEL R14, R20, RZ, !P2 ;  /* 0x000000ff140e7208 */ /* 0x004fe40005000000 */
[----:B------:R-:W-:Y:S02]  /*0da0*/  ISETP.GE.AND P2, PT, R24, R15, PT ;  /* 0x0000000f1800720c */ /* 0x000fe40003f46270 */
[----:B------:R-:W-:Y:S01]  /*0db0*/  FSEL R14, R14, RZ, !P0 ;  /* 0x000000ff0e0e7208 */ /* 0x000fe20004000000 */
[----:B----4-:R-:W-:-:S04]  /*0dc0*/  FFMA R9, R16, R22, R9 ;  /* 0x0000001610097223 */ /* 0x010fc80000000009 */
[----:B------:R-:W-:-:S06]  /*0dd0*/  FFMA R23, R14, R16, R23 ;  /* 0x000000100e177223 */ /* 0x000fcc0000000017 */
[----:B------:R-:W-:Y:S05]  /*0de0*/  @!P2 BRA `(.L_x_26) ;  /* 0xfffffffc004ca947 */ /* 0x000fea000383ffff */
.L_x_21:
[----:B------:R-:W-:Y:S05]  /*0df0*/  BSYNC.RECONVERGENT B1 ;  /* 0x0000000000017941 */ /* 0x000fea0003800200 */
.L_x_9:
[----:B------:R-:W-:Y:S05]  /*0e00*/  BRA `(.L_x_27) ;  /* 0x0000000800c07947 */ /* 0x000fea0003800000 */
.L_x_8:
[----:B------:R-:W-:Y:S01]  /*0e10*/  ISETP.GE.AND P0, PT, R10, 0x2, PT ;  /* 0x000000020a00780c */ /* 0x000fe20003f06270 */
[----:B------:R-:W1:Y:S04]  /*0e20*/  LDS R11, [UR4+0x290] ;  /* 0x00029004ff0b7984 */ /* 0x000e680008000800 */
[----:B------:R-:W2:Y:S08]  /*0e30*/  LDS R12, [UR4+0x658] ;  /* 0x00065804ff0c7984 */ /* 0x000eb00008000800 */
[----:B------:R-:W-:Y:S05]  /*0e40*/  @!P0 BRA `(.L_x_28) ;  /* 0x0000000000c08947 */ /* 0x000fea0003800000 */
[----:B------:R-:W-:Y:S02]  /*0e50*/  IMAD.MOV.U32 R23, RZ, RZ, RZ ;  /* 0x000000ffff177224 */ /* 0x000fe400078e00ff */
[----:B------:R-:W-:-:S07]  /*0e60*/  IMAD.MOV.U32 R9, RZ, RZ, RZ ;  /* 0x000000ffff097224 */ /* 0x000fce00078e00ff */
.L_x_33:
[----:B---3--:R-:W3:Y:S02]  /*0e70*/  LDC.64 R16, c[0x0][0x388] ;  /* 0x0000e200ff107b82 */ /* 0x008ee40000000a00 */
[----:B---3--:R-:W-:-:S05]  /*0e80*/  IMAD.WIDE R16, R24, 0x4, R16 ;  /* 0x0000000418107825 */ /* 0x008fca00078e0210 */
[----:B------:R3:W5:Y:S01]  /*0e90*/  LDG.E R18, desc[UR10][R16.64] ;  /* 0x0000000a10127981 */ /* 0x000762000c1e1900 */
[----:B------:R-:W-:Y:S01]  /*0ea0*/  MOV R21, 0x400 ;  /* 0x0000040000157802 */ /* 0x000fe20000000f00 */
[----:B------:R-:W-:Y:S01]  /*0eb0*/  BSSY.RECONVERGENT B0, `(.L_x_29) ;  /* 0x0000010000007945 */ /* 0x000fe20003800200 */
[----:B------:R-:W-:Y:S01]  /*0ec0*/  IMAD.MOV.U32 R19, RZ, RZ, RZ ;  /* 0x000000ffff137224 */ /* 0x000fe200078e00ff */
[----:B------:R-:W4:Y:S01]  /*0ed0*/  S2R R20, SR_CgaCtaId ;  /* 0x0000000000147919 */ /* 0x000f220000008800 */
[----:B------:R-:W-:Y:S01]  /*0ee0*/  MOV R22, R14 ;  /* 0x0000000e00167202 */ /* 0x000fe20000000f00 */
[----:B------:R-:W-:-:S05]  /*0ef0*/  VIADD R25, R21, 0x290 ;  /* 0x0000029015197836 */ /* 0x000fca0000000000 */
[----:B---34-:R-:W-:-:S07]  /*0f00*/  LEA R26, R20, R25, 0x18 ;  /* 0x00000019141a7211 */ /* 0x018fce00078ec0ff */
.L_x_30:
[----:B------:R-:W-:-:S05]  /*0f10*/  IMAD.IADD R16, R22, 0x1, -R19 ;  /* 0x0000000116107824 */ /* 0x000fca00078e0a13 */
[----:B------:R-:W-:-:S04]  /*0f20*/  LEA.HI R16, R16, R16, RZ, 0x1 ;  /* 0x0000001010107211 */ /* 0x000fc800078f08ff */
[----:B------:R-:W-:-:S05]  /*0f30*/  LEA.HI.SX32 R17, R16, R19, 0x1f ;  /* 0x0000001310117211 */ /* 0x000fca00078ffaff */
[----:B------:R-:W-:-:S05]  /*0f40*/  IMAD R16, R17, 0x4, R26 ;  /* 0x0000000411107824 */ /* 0x000fca00078e021a */
[----:B------:R-:W3:Y:S02]  /*0f50*/  LDS R25, [R16+0x1e4] ;  /* 0x0001e40010197984 */ /* 0x000ee40000000800 */
[----:B---3-5:R-:W-:-:S04]  /*0f60*/  ISETP.GE.AND P0, PT, R25, R18, PT ;  /* 0x000000121900720c */ /* 0x028fc80003f06270 */
[----:B------:R-:W-:-:S09]  /*0f70*/  SEL R22, R22, R17, !P0 ;  /* 0x0000001116167207 */ /* 0x000fd20004000000 */
[----:B------:R-:W-:-:S05]  /*0f80*/  @!P0 VIADD R19, R17, 0x1 ;  /* 0x0000000111138836 */ /* 0x000fca0000000000 */
[----:B------:R-:W-:-:S13]  /*0f90*/  ISETP.GE.AND P0, PT, R19, R22, PT ;  /* 0x000000161300720c */ /* 0x000fda0003f06270 */
[----:B------:R-:W-:Y:S05]  /*0fa0*/  @!P0 BRA `(.L_x_30) ;  /* 0xfffffffc00d88947 */ /* 0x000fea000383ffff */
[----:B------:R-:W-:Y:S05]  /*0fb0*/  BSYNC.RECONVERGENT B0 ;  /* 0x0000000000007941 */ /* 0x000fea0003800200 */
.L_x_29:
[----:B------:R-:W-:Y:S01]  /*0fc0*/  ISETP.GE.AND P0, PT, R19, R10, PT ;  /* 0x0000000a1300720c */ /* 0x000fe20003f06270 */
[----:B------:R-:W-:Y:S01]  /*0fd0*/  BSSY.RECONVERGENT B0, `(.L_x_31) ;  /* 0x000000a000007945 */ /* 0x000fe20003800200 */
[----:B------:R-:W-:-:S11]  /*0fe0*/  IMAD.MOV.U32 R22, RZ, RZ, RZ ;  /* 0x000000ffff167224 */ /* 0x000fd600078e00ff */
[----:B------:R-:W-:Y:S05]  /*0ff0*/  @P0 BRA `(.L_x_32) ;  /* 0x00000000001c0947 */ /* 0x000fea0003800000 */
[----:B------:R-:W-:-:S05]  /*1000*/  IMAD R16, R19, 0x4, R26 ;  /* 0x0000000413107824 */ /* 0x000fca00078e021a */
[----:B------:R-:W3:Y:S02]  /*1010*/  LDS R17, [R16+0x1e4] ;  /* 0x0001e40010117984 */ /* 0x000ee40000000800 */
[----:B---3--:R-:W-:-:S13]  /*1020*/  ISETP.NE.AND P0, PT, R17, R18, PT ;  /* 0x000000121100720c */ /* 0x008fda0003f05270 */
[----:B------:R-:W-:-:S05]  /*1030*/  @!P0 VIADD R21, R21, 0x658 ;  /* 0x0000065815158836 */ /* 0x000fca0000000000 */
[----:B------:R-:W-:-:S05]  /*1040*/  @!P0 LEA R20, R20, R21, 0x18 ;  /* 0x0000001514148211 */ /* 0x000fca00078ec0ff */
[----:B------:R-:W-:-:S05]  /*1050*/  @!P0 IMAD R19, R19, 0x4, R20 ;  /* 0x0000000413138824 */ /* 0x000fca00078e0214 */
[----:B------:R3:W4:Y:S02]  /*1060*/  @!P0 LDS R22, [R19+0x1e4] ;  /* 0x0001e40013168984 */ /* 0x0007240000000800 */
.L_x_32:
[----:B------:R-:W-:Y:S05]  /*1070*/  BSYNC.RECONVERGENT B0 ;  /* 0x0000000000007941 */ /* 0x000fea0003800200 */
.L_x_31:
[----:B------:R-:W5:Y:S02]  /*1080*/  LDC.64 R16, c[0x0][0x380] ;  /* 0x0000e000ff107b82 */ /* 0x000f640000000a00 */
[----:B-----5:R-:W-:-:S06]  /*1090*/  IMAD.WIDE R16, R24, 0x4, R16 ;  /* 0x0000000418107825 */ /* 0x020fcc00078e0210 */
[----:B------:R-:W5:Y:S01]  /*10a0*/  LDG.E R16, desc[UR10][R16.64] ;  /* 0x0000000a10107981 */ /* 0x000f62000c1e1900 */
[----:B-1----:R-:W-:Y:S02]  /*10b0*/  ISETP.NE.AND P0, PT, R11, R18, PT ;  /* 0x000000120b00720c */ /* 0x002fe40003f05270 */
[----:B------:R-:W-:Y:S02]  /*10c0*/  IADD3 R24, PT, PT, R24, 0x20, RZ ;  /* 0x0000002018187810 */ /* 0x000fe40007ffe0ff */
[----:B--2---:R-:W-:Y:S02]  /*10d0*/  FSEL R18, R12, RZ, !P0 ;  /* 0x000000ff0c127208 */ /* 0x004fe40004000000 */
[----:B------:R-:W-:Y:S02]  /*10e0*/  ISETP.GE.AND P0, PT, R24, R15, PT ;  /* 0x0000000f1800720c */ /* 0x000fe40003f06270 */
[----:B------:R-:W-:-:S04]  /*10f0*/  ISETP.NE.AND P2, PT, R8, 0x1, PT ;  /* 0x000000010800780c */ /* 0x000fc80003f45270 */
[----:B------:R-:W-:-:S05]  /*1100*/  FSEL R18, R18, RZ, !P2 ;  /* 0x000000ff12127208 */ /* 0x000fca0005000000 */
[C---:B-----5:R-:W-:Y:S01]  /*1110*/  FFMA R9, R16.reuse, R18, R9 ;  /* 0x0000001210097223 */ /* 0x060fe20000000009 */
[----:B----4-:R-:W-:Y:S01]  /*1120*/  FFMA R23, R16, R22, R23 ;  /* 0x0000001610177223 */ /* 0x010fe20000000017 */
[----:B------:R-:W-:Y:S06]  /*1130*/  @!P0 BRA `(.L_x_33) ;  /* 0xfffffffc004c8947 */ /* 0x000fec000383ffff */
[----:B------:R-:W-:Y:S05]  /*1140*/  BRA `(.L_x_27) ;  /* 0x0000000400f07947 */ /* 0x000fea0003800000 */
.L_x_28:
[----:B------:R-:W-:Y:S01]  /*1150*/  IMAD.IADD R9, R15, 0x1, -R24 ;  /* 0x000000010f097824 */ /* 0x000fe200078e0a18 */
[----:B------:R-:W3:Y:S01]  /*1160*/  LDS R14, [UR4+0x474] ;  /* 0x00047404ff0e7984 */ /* 0x000ee20008000800 */
[----:B------:R-:W-:Y:S01]  /*1170*/  BSSY.RECONVERGENT B0, `(.L_x_34) ;  /* 0x0000043000007945 */ /* 0x000fe20003800200 */
[----:B------:R-:W-:Y:S01]  /*1180*/  PLOP3.LUT P0, PT, PT, PT, PT, 0x80, 0x8 ;  /* 0x000000000008781c */ /* 0x000fe20003f0f070 */
[----:B------:R-:W-:Y:S01]  /*1190*/  IMAD.MOV.U32 R23, RZ, RZ, RZ ;  /* 0x000000ffff177224 */ /* 0x000fe200078e00ff */
[----:B------:R-:W-:Y:S01]  /*11a0*/  ISETP.GT.AND P2, PT, R9, 0x60, PT ;  /* 0x000000600900780c */ /* 0x000fe20003f44270 */
[----:B------:R-:W4:Y:S01]  /*11b0*/  LDS R22, [UR4+0x83c] ;  /* 0x00083c04ff167984 */ /* 0x000f220008000800 */
[----:B------:R-:W-:-:S11]  /*11c0*/  IMAD.MOV.U32 R9, RZ, RZ, RZ ;  /* 0x000000ffff097224 */ /* 0x000fd600078e00ff */
[----:B------:R-:W-:Y:S05]  /*11d0*/  @!P2 BRA `(.L_x_35) ;  /* 0x0000000000f0a947 */ /* 0x000fea0003800000 */
[----:B------:R-:W-:Y:S01]  /*11e0*/  PLOP3.LUT P0, PT, PT, PT, PT, 0x8, 0x80 ;  /* 0x000000000080781c */ /* 0x000fe20003f0e170 */
[----:B------:R-:W-:-:S12]  /*11f0*/  VIADD R25, R15, 0xffffffa0 ;  /* 0xffffffa00f197836 */ /* 0x000fd80000000000 */
.L_x_36:
[----:B------:R-:W5:Y:S08]  /*1200*/  LDC.64 R16, c[0x0][0x388] ;  /* 0x0000e200ff107b82 */ /* 0x000f700000000a00 */
[----:B------:R-:W0:Y:S01]  /*1210*/  LDC.64 R18, c[0x0][0x380] ;  /* 0x0000e000ff127b82 */ /* 0x000e220000000a00 */
[----:B-----5:R-:W-:-:S06]  /*1220*/  IMAD.WIDE R20, R24, 0x4, R16 ;  /* 0x0000000418147825 */ /* 0x020fcc00078e0210 */
[----:B------:R-:W1:Y:S01]  /*1230*/  LDG.E R20, desc[UR10][R20.64] ;  /* 0x0000000a14147981 */ /* 0x000e62000c1e1900 */
[----:B0-----:R-:W-:-:S06]  /*1240*/  IMAD.WIDE R26, R24, 0x4, R18 ;  /* 0x00000004181a7825 */ /* 0x001fcc00078e0212 */
[----:B------:R-:W5:Y:S01]  /*1250*/  LDG.E R26, desc[UR10][R26.64] ;  /* 0x0000000a1a1a7981 */ /* 0x000f62000c1e1900 */
[----:B------:R-:W-:Y:S01]  /*1260*/  ISETP.NE.AND P2, PT, R8, 0x1, PT ;  /* 0x000000010800780c */ /* 0x000fe20003f45270 */
[----:B------:R-:W-:Y:S01]  /*1270*/  VIADD R29, R24, 0x20 ;  /* 0x00000020181d7836 */ /* 0x000fe20000000000 */
[----:B-1----:R-:W-:-:S04]  /*1280*/  ISETP.NE.AND P3, PT, R11, R20, PT ;  /* 0x000000140b00720c */ /* 0x002fc80003f65270 */
[----:B--2---:R-:W-:Y:S02]  /*1290*/  FSEL R28, R12, RZ, !P3 ;  /* 0x000000ff0c1c7208 */ /* 0x004fe40005800000 */
[----:B---3--:R-:W-:Y:S02]  /*12a0*/  ISETP.NE.AND P4, PT, R14, R20, PT ;  /* 0x000000140e00720c */ /* 0x008fe40003f85270 */
[----:B------:R-:W-:Y:S01]  /*12b0*/  FSEL R28, R28, RZ, !P2 ;  /* 0x000000ff1c1c7208 */ /* 0x000fe20005000000 */
[----:B------:R-:W-:Y:S01]  /*12c0*/  IMAD.WIDE R20, R29, 0x4, R16 ;  /* 0x000000041d147825 */ /* 0x000fe200078e0210 */
[----:B------:R-:W-:-:S03]  /*12d0*/  ISETP.NE.AND P3, PT, R10, 0x1, PT ;  /* 0x000000010a00780c */ /* 0x000fc60003f65270 */
[----:B-----5:R-:W-:Y:S01]  /*12e0*/  FFMA R9, R28, R26, R9 ;  /* 0x0000001a1c097223 */ /* 0x020fe20000000009 */
[----:B----4-:R-:W-:Y:S01]  /*12f0*/  FSEL R28, R22, RZ, !P4 ;  /* 0x000000ff161c7208 */ /* 0x010fe20006000000 */
[----:B------:R-:W2:Y:S03]  /*1300*/  LDG.E R20, desc[UR10][R20.64] ;  /* 0x0000000a14147981 */ /* 0x000ea6000c1e1900 */
[----:B------:R-:W-:-:S05]  /*1310*/  FSEL R28, R28, RZ, !P3 ;  /* 0x000000ff1c1c7208 */ /* 0x000fca0005800000 */
[----:B------:R-:W-:Y:S01]  /*1320*/  FFMA R28, R28, R26, R23 ;  /* 0x0000001a1c1c7223 */ /* 0x000fe20000000017 */
[----:B------:R-:W-:-:S06]  /*1330*/  IMAD.WIDE R26, R29, 0x4, R18 ;  /* 0x000000041d1a7825 */ /* 0x000fcc00078e0212 */
[----:B------:R-:W3:Y:S01]  /*1340*/  LDG.E R26, desc[UR10][R26.64] ;  /* 0x0000000a1a1a7981 */ /* 0x000ee2000c1e1900 */
[----:B------:R-:W-:Y:S01]  /*1350*/  VIADD R29, R24, 0x40 ;  /* 0x00000040181d7836 */ /* 0x000fe20000000000 */
[----:B--2---:R-:W-:-:S04]  /*1360*/  ISETP.NE.AND P4, PT, R11, R20, PT ;  /* 0x000000140b00720c */ /* 0x004fc80003f85270 */
[----:B------:R-:W-:Y:S02]  /*1370*/  FSEL R23, R12, RZ, !P4 ;  /* 0x000000ff0c177208 */ /* 0x000fe40006000000 */
[----:B------:R-:W-:Y:S02]  /*1380*/  ISETP.NE.AND P5, PT, R14, R20, PT ;  /* 0x000000140e00720c */ /* 0x000fe40003fa5270 */
[----:B------:R-:W-:-:S05]  /*1390*/  FSEL R23, R23, RZ, !P2 ;  /* 0x000000ff17177208 */ /* 0x000fca0005000000 */
[----:B---3--:R-:W-:Y:S01]  /*13a0*/  FFMA R23, R23, R26, R9 ;  /* 0x0000001a17177223 */ /* 0x008fe20000000009 */
[----:B------:R-:W-:-:S04]  /*13b0*/  FSEL R9, R22, RZ, !P5 ;  /* 0x000000ff16097208 */ /* 0x000fc80006800000 */
[----:B------:R-:W-:Y:S01]  /*13c0*/  FSEL R9, R9, RZ, !P3 ;  /* 0x000000ff09097208 */ /* 0x000fe20005800000 */
[----:B------:R-:W-:-:S04]  /*13d0*/  IMAD.WIDE R20, R29, 0x4, R16 ;  /* 0x000000041d147825 */ /* 0x000fc800078e0210 */
[----:B------:R-:W-:Y:S01]  /*13e0*/  FFMA R9, R9, R26, R28 ;  /* 0x0000001a09097223 */ /* 0x000fe2000000001c */
[----:B------:R-:W-:Y:S01]  /*13f0*/  IMAD.WIDE R26, R29, 0x4, R18 ;  /* 0x000000041d1a7825 */ /* 0x000fe200078e0212 */
[----:B------:R-:W2:Y:S03]  /*1400*/  LDG.E R20, desc[UR10][R20.64] ;  /* 0x0000000a14147981 */ /* 0x000ea6000c1e1900 */
[----:B------:R-:W-:Y:S02]  /*1410*/  VIADD R29, R24, 0x60 ;  /* 0x00000060181d7836 */ /* 0x000fe40000000000 */
[----:B------:R-:W3:Y:S02]  /*1420*/  LDG.E R26, desc[UR10][R26.64] ;  /* 0x0000000a1a1a7981 */ /* 0x000ee4000c1e1900 */
[----:B------:R-:W-:-:S06]  /*1430*/  IMAD.WIDE R16, R29, 0x4, R16 ;  /* 0x000000041d107825 */ /* 0x000fcc00078e0210 */
[----:B------:R-:W4:Y:S01]  /*1440*/  LDG.E R16, desc[UR10][R16.64] ;  /* 0x0000000a10107981 */ /* 0x000f22000c1e1900 */
[----:B------:R-:W-:-:S06]  /*1450*/  IMAD.WIDE R18, R29, 0x4, R18 ;  /* 0x000000041d127825 */ /* 0x000fcc00078e0212 */
[----:B------:R-:W5:Y:S01]  /*1460*/  LDG.E R18, desc[UR10][R18.64] ;  /* 0x0000000a12127981 */ /* 0x000f62000c1e1900 */
[----:B------:R-:W-:Y:S02]  /*1470*/  IADD3 R24, PT, PT, R24, 0x80, RZ ;  /* 0x0000008018187810 */ /* 0x000fe40007ffe0ff */
[-C--:B--2---:R-:W-:Y:S02]  /*1480*/  ISETP.NE.AND P4, PT, R14, R20.reuse, PT ;  /* 0x000000140e00720c */ /* 0x084fe40003f85270 */
[----:B------:R-:W-:Y:S02]  /*1490*/  ISETP.NE.AND P5, PT, R11, R20, PT ;  /* 0x000000140b00720c */ /* 0x000fe40003fa5270 */
[----:B------:R-:W-:Y:S02]  /*14a0*/  FSEL R20, R22, RZ, !P4 ;  /* 0x000000ff16147208 */ /* 0x000fe40006000000 */
[----:B------:R-:W-:Y:S02]  /*14b0*/  FSEL R28, R12, RZ, !P5 ;  /* 0x000000ff0c1c7208 */ /* 0x000fe40006800000 */
[----:B------:R-:W-:-:S02]  /*14c0*/  ISETP.GE.AND P4, PT, R24, R25, PT ;  /* 0x000000191800720c */ /* 0x000fc40003f86270 */
[----:B------:R-:W-:Y:S02]  /*14d0*/  FSEL R28, R28, RZ, !P2 ;  /* 0x000000ff1c1c7208 */ /* 0x000fe40005000000 */
[-C--:B----4-:R-:W-:Y:S02]  /*14e0*/  ISETP.NE.AND P5, PT, R11, R16.reuse, PT ;  /* 0x000000100b00720c */ /* 0x090fe40003fa5270 */
[----:B------:R-:W-:Y:S02]  /*14f0*/  ISETP.NE.AND P6, PT, R14, R16, PT ;  /* 0x000000100e00720c */ /* 0x000fe40003fc5270 */
[----:B------:R-:W-:Y:S02]  /*1500*/  FSEL R16, R12, RZ, !P5 ;  /* 0x000000ff0c107208 */ /* 0x000fe40006800000 */
[----:B------:R-:W-:Y:S02]  /*1510*/  FSEL R17, R22, RZ, !P6 ;  /* 0x000000ff16117208 */ /* 0x000fe40007000000 */
[----:B------:R-:W-:Y:S01]  /*1520*/  FSEL R20, R20, RZ, !P3 ;  /* 0x000000ff14147208 */ /* 0x000fe20005800000 */
[----:B---3--:R-:W-:Y:S01]  /*1530*/  FFMA R23, R28, R26, R23 ;  /* 0x0000001a1c177223 */ /* 0x008fe20000000017 */
[----:B------:R-:W-:-:S02]  /*1540*/  FSEL R16, R16, RZ, !P2 ;  /* 0x000000ff10107208 */ /* 0x000fc40005000000 */
[----:B------:R-:W-:Y:S01]  /*1550*/  FSEL R28, R17, RZ, !P3 ;  /* 0x000000ff111c7208 */ /* 0x000fe20005800000 */
[----:B------:R-:W-:Y:S02]  /*1560*/  FFMA R17, R20, R26, R9 ;  /* 0x0000001a14117223 */ /* 0x000fe40000000009 */
[-C--:B-----5:R-:W-:Y:S02]  /*1570*/  FFMA R9, R16, R18.reuse, R23 ;  /* 0x0000001210097223 */ /* 0x0a0fe40000000017 */
[----:B------:R-:W-:Y:S01]  /*1580*/  FFMA R23, R28, R18, R17 ;  /* 0x000000121c177223 */ /* 0x000fe20000000011 */
[----:B------:R-:W-:Y:S06]  /*1590*/  @!P4 BRA `(.L_x_36) ;  /* 0xfffffffc0018c947 */ /* 0x000fec000383ffff */
.L_x_35:
[----:B------:R-:W-:Y:S05]  /*15a0*/  BSYNC.RECONVERGENT B0 ;  /* 0x0000000000007941 */ /* 0x000fea0003800200 */
.L_x_34:
[----:B------:R-:W-:Y:S01]  /*15b0*/  IMAD.IADD R16, R15, 0x1, -R24 ;  /* 0x000000010f107824 */ /* 0x000fe200078e0a18 */
[----:B------:R-:W-:Y:S04]  /*15c0*/  BSSY.RECONVERGENT B0, `(.L_x_37) ;  /* 0x0000022000007945 */ /* 0x000fe80003800200 */
[----:B------:R-:W-:-:S13]  /*15d0*/  ISETP.GT.AND P2, PT, R16, 0x20, PT ;  /* 0x000000201000780c */ /* 0x000fda0003f44270 */
[----:B------:R-:W-:Y:S05]  /*15e0*/  @!P2 BRA `(.L_x_38) ;  /* 0x00000000007ca947 */ /* 0x000fea0003800000 */
[----:B------:R-:W5:Y:S01]  /*15f0*/  LDC.64 R20, c[0x0][0x388] ;  /* 0x0000e200ff147b82 */ /* 0x000f620000000a00 */
[----:B------:R-:W-:-:S07]  /*1600*/  VIADD R25, R24, 0x20 ;  /* 0x0000002018197836 */ /* 0x000fce0000000000 */
[----:B------:R-:W0:Y:S01]  /*1610*/  LDC.64 R16, c[0x0][0x380] ;  /* 0x0000e000ff107b82 */ /* 0x000e220000000a00 */
[----:B-----5:R-:W-:-:S04]  /*1620*/  IMAD.WIDE R18, R24, 0x4, R20 ;  /* 0x0000000418127825 */ /* 0x020fc800078e0214 */
[C---:B------:R-:W-:Y:S02]  /*1630*/  IMAD.WIDE R20, R25.reuse, 0x4, R20 ;  /* 0x0000000419147825 */ /* 0x040fe400078e0214 */
[----:B------:R-:W1:Y:S02]  /*1640*/  LDG.E R18, desc[UR10][R18.64] ;  /* 0x0000000a12127981 */ /* 0x000e64000c1e1900 */
[--C-:B0-----:R-:W-:Y:S02]  /*1650*/  IMAD.WIDE R26, R24, 0x4, R16.reuse ;  /* 0x00000004181a7825 */ /* 0x101fe400078e0210 */
[----:B------:R-:W5:Y:S02]  /*1660*/  LDG.E R20, desc[UR10][R20.64] ;  /* 0x0000000a14147981 */ /* 0x000f64000c1e1900 */
[----:B------:R-:W-:Y:S02]  /*1670*/  IMAD.WIDE R16, R25, 0x4, R16 ;  /* 0x0000000419107825 */ /* 0x000fe400078e0210 */
[----:B------:R-:W4:Y:S04]  /*1680*/  LDG.E R26, desc[UR10][R26.64] ;  /* 0x0000000a1a1a7981 */ /* 0x000f28000c1e1900 */
[----:B------:R0:W4:Y:S01]  /*1690*/  LDG.E R16, desc[UR10][R16.64] ;  /* 0x0000000a10107981 */ /* 0x000122000c1e1900 */
[----:B------:R-:W-:Y:S01]  /*16a0*/  ISETP.NE.AND P2, PT, R8, 0x1, PT ;  /* 0x000000010800780c */ /* 0x000fe20003f45270 */
[----:B------:R-:W-:Y:S01]  /*16b0*/  VIADD R24, R24, 0x40 ;  /* 0x0000004018187836 */ /* 0x000fe20000000000 */
[----:B------:R-:W-:-:S02]  /*16c0*/  ISETP.NE.AND P5, PT, R10, 0x1, PT ;  /* 0x000000010a00780c */ /* 0x000fc40003fa5270 */
[CC--:B-1----:R-:W-:Y:S02]  /*16d0*/  ISETP.NE.AND P0, PT, R11.reuse, R18.reuse, PT ;  /* 0x000000120b00720c */ /* 0x0c2fe40003f05270 */
[----:B---3--:R-:W-:Y:S02]  /*16e0*/  ISETP.NE.AND P3, PT, R14, R18, PT ;  /* 0x000000120e00720c */ /* 0x008fe40003f65270 */
[----:B--2---:R-:W-:Y:S02]  /*16f0*/  FSEL R25, R12, RZ, !P0 ;  /* 0x000000ff0c197208 */ /* 0x004fe40004000000 */
[-C--:B-----5:R-:W-:Y:S02]  /*1700*/  ISETP.NE.AND P4, PT, R11, R20.reuse, PT ;  /* 0x000000140b00720c */ /* 0x0a0fe40003f85270 */
[----:B------:R-:W-:Y:S02]  /*1710*/  ISETP.NE.AND P0, PT, R14, R20, PT ;  /* 0x000000140e00720c */ /* 0x000fe40003f05270 */
[----:B----4-:R-:W-:-:S02]  /*1720*/  FSEL R19, R22, RZ, !P3 ;  /* 0x000000ff16137208 */ /* 0x010fc40005800000 */
[----:B------:R-:W-:Y:S02]  /*1730*/  FSEL R18, R25, RZ, !P2 ;  /* 0x000000ff19127208 */ /* 0x000fe40005000000 */
[----:B------:R-:W-:Y:S02]  /*1740*/  FSEL R21, R12, RZ, !P4 ;  /* 0x000000ff0c157208 */ /* 0x000fe40006000000 */
[----:B0-----:R-:W-:Y:S01]  /*1750*/  FSEL R17, R22, RZ, !P0 ;  /* 0x000000ff16117208 */ /* 0x001fe20004000000 */
[-C--:B------:R-:W-:Y:S01]  /*1760*/  FFMA R9, R18, R26.reuse, R9 ;  /* 0x0000001a12097223 */ /* 0x080fe20000000009 */
[----:B------:R-:W-:Y:S02]  /*1770*/  FSEL R20, R19, RZ, !P5 ;  /* 0x000000ff13147208 */ /* 0x000fe40006800000 */
[----:B------:R-:W-:Y:S02]  /*1780*/  FSEL R18, R21, RZ, !P2 ;  /* 0x000000ff15127208 */ /* 0x000fe40005000000 */
[----:B------:R-:W-:Y:S01]  /*1790*/  FSEL R28, R17, RZ, !P5 ;  /* 0x000000ff111c7208 */ /* 0x000fe20006800000 */
[----:B------:R-:W-:Y:S01]  /*17a0*/  FFMA R23, R20, R26, R23 ;  /* 0x0000001a14177223 */ /* 0x000fe20000000017 */
[----:B------:R-:W-:Y:S01]  /*17b0*/  PLOP3.LUT P0, PT, PT, PT, PT, 0x8, 0x80 ;  /* 0x000000000080781c */ /* 0x000fe20003f0e170 */
[----:B------:R-:W-:-:S02]  /*17c0*/  FFMA R9, R18, R16, R9 ;  /* 0x0000001012097223 */ /* 0x000fc40000000009 */
[----:B------:R-:W-:-:S10]  /*17d0*/  FFMA R23, R28, R16, R23 ;  /* 0x000000101c177223 */ /* 0x000fd40000000017 */
.L_x_38:
[----:B------:R-:W-:Y:S05]  /*17e0*/  BSYNC.RECONVERGENT B0 ;  /* 0x0000000000007941 */ /* 0x000fea0003800200 */
.L_x_37:
[----:B------:R-:W-:-:S13]  /*17f0*/  ISETP.LT.OR P0, PT, R24, R15, P0 ;  /* 0x0000000f1800720c */ /* 0x000fda0000701670 */
[----:B------:R-:W-:Y:S05]  /*1800*/  @!P0 BRA `(.L_x_27) ;  /* 0x0000000000408947 */ /* 0x000fea0003800000 */
[----:B------:R-:W5:Y:S08]  /*1810*/  LDC.64 R16, c[0x0][0x388] ;  /* 0x0000e200ff107b82 */ /* 0x000f700000000a00 */
[----:B------:R-:W0:Y:S01]  /*1820*/  LDC.64 R18, c[0x0][0x380] ;  /* 0x0000e000ff127b82 */ /* 0x000e220000000a00 */
[----:B-----5:R-:W-:-:S06]  /*1830*/  IMAD.WIDE R16, R24, 0x4, R16 ;  /* 0x0000000418107825 */ /* 0x020fcc00078e0210 */
[----:B------:R-:W1:Y:S01]  /*1840*/  LDG.E R16, desc[UR10][R16.64] ;  /* 0x0000000a10107981 */ /* 0x000e62000c1e1900 */
[----:B0-----:R-:W-:-:S06]  /*1850*/  IMAD.WIDE R18, R24, 0x4, R18 ;  /* 0x0000000418127825 */ /* 0x001fcc00078e0212 */
[----:B------:R-:W5:Y:S01]  /*1860*/  LDG.E R18, desc[UR10][R18.64] ;  /* 0x0000000a12127981 */ /* 0x000f62000c1e1900 */
[----:B------:R-:W-:Y:S02]  /*1870*/  ISETP.NE.AND P3, PT, R10, 0x1, PT ;  /* 0x000000010a00780c */ /* 0x000fe40003f65270 */
[----:B------:R-:W-:Y:S02]  /*1880*/  ISETP.NE.AND P4, PT, R8, 0x1, PT ;  /* 0x000000010800780c */ /* 0x000fe40003f85270 */
[-C--:B-1----:R-:W-:Y:S02]  /*1890*/  ISETP.NE.AND P0, PT, R11, R16.reuse, PT ;  /* 0x000000100b00720c */ /* 0x082fe40003f05270 */
[----:B---3--:R-:W-:Y:S02]  /*18a0*/  ISETP.NE.AND P2, PT, R14, R16, PT ;  /* 0x000000100e00720c */ /* 0x008fe40003f45270 */
[----:B--2---:R-:W-:Y:S02]  /*18b0*/  FSEL R12, R12, RZ, !P0 ;  /* 0x000000ff0c0c7208 */ /* 0x004fe40004000000 */
[----:B----4-:R-:W-:-:S02]  /*18c0*/  FSEL R22, R22, RZ, !P2 ;  /* 0x000000ff16167208 */ /* 0x010fc40005000000 */
[----:B------:R-:W-:Y:S02]  /*18d0*/  FSEL R12, R12, RZ, !P4 ;  /* 0x000000ff0c0c7208 */ /* 0x000fe40006000000 */
[----:B------:R-:W-:-:S03]  /*18e0*/  FSEL R22, R22, RZ, !P3 ;  /* 0x000000ff16167208 */ /* 0x000fc60005800000 */
[-C--:B-----5:R-:W-:Y:S02]  /*18f0*/  FFMA R9, R12, R18.reuse, R9 ;  /* 0x000000120c097223 */ /* 0x0a0fe40000000009 */
[----:B------:R-:W-:-:S07]  /*1900*/  FFMA R23, R22, R18, R23 ;  /* 0x0000001216177223 */ /* 0x000fce0000000017 */
.L_x_27:
[----:B------:R-:W-:Y:S05]  /*1910*/  BSYNC.RECONVERGENT B2 ;  /* 0x0000000000027941 */ /* 0x000fea0003800200 */
.L_x_7:
[----:B------:R-:W-:-:S07]  /*1920*/  IMAD.MOV.U32 R8, RZ, RZ, R9 ;  /* 0x000000ffff087224 */ /* 0x000fce00078e0009 */
.L_x_6:
[----:B------:R-:W-:Y:S05]  /*1930*/  BSYNC.RECONVERGENT B3 ;  /* 0x0000000000037941 */ /* 0x000fea0003800200 */
.L_x_5:
[----:B------:R-:W5:Y:S01]  /*1940*/  LDS R9, [R4+0x40] ;  /* 0x0000400004097984 */ /* 0x000f620000000800 */
[C---:B------:R-:W-:Y:S01]  /*1950*/  ISETP.EQ.AND P2, PT, R3.reuse, 0x4, PT ;  /* 0x000000040300780c */ /* 0x040fe20003f42270 */
[----:B------:R-:W-:Y:S05]  /*1960*/  WARPSYNC.ALL ;  /* 0x0000000000007948 */ /* 0x000fea0003800000 */
[----:B------:R-:W-:Y:S01]  /*1970*/  ISETP.EQ.AND P0, PT, R3, RZ, PT ;  /* 0x000000ff0300720c */ /* 0x000fe20003f02270 */
[----:B------:R-:W2:Y:S01]  /*1980*/  LDCU UR4, c[0x0][0x3b8] ;  /* 0x00007700ff0477ac */ /* 0x000ea20008000800 */
[----:B------:R-:W-:-:S05]  /*1990*/  ISETP.GT.U32.AND P0, PT, R7, 0x1, PT ;  /* 0x000000010700780c */ /* 0x000fca0003f04070 */
[----:B------:R-:W-:-:S08]  /*19a0*/  @P2 IMAD.MOV.U32 R8, RZ, RZ, R23 ;  /* 0x000000ffff082224 */ /* 0x000fd000078e0017 */
[----:B---3--:R-:W3:Y:S01]  /*19b0*/  @!P0 LDC R19, c[0x0][0x3bc] ;  /* 0x0000ef00ff138b82 */ /* 0x008ee20000000800 */
[----:B-----5:R-:W-:-:S05]  /*19c0*/  FADD R9, R9, R8 ;  /* 0x0000000809097221 */ /* 0x020fca0000000000 */
[----:B------:R-:W-:Y:S01]  /*19d0*/  STS [R4], R9 ;  /* 0x0000000904007388 */ /* 0x000fe20000000800 */
[----:B---3--:R-:W-:Y:S02]  /*19e0*/  @!P0 IMAD R19, R13, R19, R2 ;  /* 0x000000130d138224 */ /* 0x008fe400078e0202 */
[----:B0-----:R-:W-:Y:S01]  /*19f0*/  IMAD R13, R6, 0x2, R13 ;  /* 0x00000002060d7824 */ /* 0x001fe200078e020d */
[----:B------:R-:W-:Y:S06]  /*1a00*/  BAR.SYNC.DEFER_BLOCKING 0x0 ;  /* 0x0000000000007b1d */ /* 0x000fec0000010000 */
[----:B------:R-:W1:Y:S02]  /*1a10*/  LDS R8, [R4+0x20] ;  /* 0x0000200004087984 */ /* 0x000e640000000800 */
[----:B-1----:R-:W-:-:S05]  /*1a20*/  FADD R11, R9, R8 ;  /* 0x00000008090b7221 */ /* 0x002fca0000000000 */
[----:B------:R-:W-:Y:S01]  /*1a30*/  STS [R4], R11 ;  /* 0x0000000b04007388 */ /* 0x000fe20000000800 */
[----:B------:R-:W-:Y:S06]  /*1a40*/  BAR.SYNC.DEFER_BLOCKING 0x0 ;  /* 0x0000000000007b1d */ /* 0x000fec0000010000 */
[----:B------:R-:W0:Y:S02]  /*1a50*/  LDS R8, [R4+0x10] ;  /* 0x0000100004087984 */ /* 0x000e240000000800 */
[----:B0-----:R-:W-:-:S05]  /*1a60*/  FADD R15, R11, R8 ;  /* 0x000000080b0f7221 */ /* 0x001fca0000000000 */
[----:B------:R-:W-:Y:S01]  /*1a70*/  STS [R4], R15 ;  /* 0x0000000f04007388 */ /* 0x000fe20000000800 */
[----:B------:R-:W-:Y:S06]  /*1a80*/  BAR.SYNC.DEFER_BLOCKING 0x0 ;  /* 0x0000000000007b1d */ /* 0x000fec0000010000 */
[----:B------:R-:W0:Y:S02]  /*1a90*/  LDS R8, [R4+0x8] ;  /* 0x0000080004087984 */ /* 0x000e240000000800 */
[----:B0-----:R-:W-:-:S05]  /*1aa0*/  FADD R17, R15, R8 ;  /* 0x000000080f117221 */ /* 0x001fca0000000000 */
[----:B------:R-:W-:Y:S01]  /*1ab0*/  STS [R4], R17 ;  /* 0x0000001104007388 */ /* 0x000fe20000000800 */
[----:B------:R-:W-:Y:S06]  /*1ac0*/  BAR.SYNC.DEFER_BLOCKING 0x0 ;  /* 0x0000000000007b1d */ /* 0x000fec0000010000 */
[----:B------:R-:W0:Y:S02]  /*1ad0*/  LDS R8, [R4+0x4] ;  /* 0x0000040004087984 */ /* 0x000e240000000800 */
[----:B0-----:R-:W-:Y:S02]  /*1ae0*/  FADD R11, R17, R8 ;  /* 0x00000008110b7221 */ /* 0x001fe40000000000 */
[----:B------:R-:W0:Y:S03]  /*1af0*/  @!P0 LDC.64 R8, c[0x0][0x3b0] ;  /* 0x0000ec00ff088b82 */ /* 0x000e260000000a00 */
[----:B------:R-:W-:Y:S05]  /*1b00*/  STS [R4], R11 ;  /* 0x0000000b04007388 */ /* 0x000fea0000000800 */
[----:B------:R-:W-:Y:S01]  /*1b10*/  BAR.SYNC.DEFER_BLOCKING 0x0 ;  /* 0x0000000000007b1d */ /* 0x000fe20000010000 */
[----:B0-----:R-:W-:-:S05]  /*1b20*/  @!P0 IMAD.WIDE R8, R19, 0x4, R8 ;  /* 0x0000000413088825 */ /* 0x001fca00078e0208 */
[----:B------:R-:W0:Y:S04]  /*1b30*/  @!P0 LDS R15, [R4] ;  /* 0x00000000040f8984 */ /* 0x000e280000000800 */
[----:B0-----:R1:W-:Y:S01]  /*1b40*/  @!P0 STG.E desc[UR10][R8.64], R15 ;  /* 0x0000000f08008986 */ /* 0x0013e2000c10190a */
[----:B--2---:R-:W-:-:S13]  /*1b50*/  ISETP.GE.AND P0, PT, R13, UR4, PT ;  /* 0x000000040d007c0c */ /* 0x004fda000bf06270 */
[----:B-1----:R-:W-:Y:S05]  /*1b60*/  @!P0 BRA `(.L_x_39) ;  /* 0xffffffe800448947 */ /* 0x002fea000383ffff */
[----:B------:R-:W-:Y:S05]  /*1b70*/  EXIT ;  /* 0x000000000000794d */ /* 0x000fea0003800000 */
.L_x_40:
[----:B------:R-:W-:-:S00]  /*1b80*/  BRA `(.L_x_40) ;  /* 0xfffffffc00fc7947 */ /* 0x000fc0000383ffff */
[----:B------:R-:W-:-:S00]  /*1b90*/  NOP ;  /* 0x0000000000007918 */ /* 0x000fc00000000000 */
        /* <DEDUP_REMOVED lines=14> */
.L_x_132:


//--------------------- .text.spmm_csr_warp_shared_doubled --------------------------
	.section	.text.spmm_csr_warp_shared_doubled,"ax",@progbits
	.align	128
        .global         spmm_csr_warp_shared_doubled
        .type           spmm_csr_warp_shared_doubled,@function
        .size           spmm_csr_warp_shared_doubled,(.L_x_133 - spmm_csr_warp_shared_doubled)
        .other          spmm_csr_warp_shared_doubled,@"STO_CUDA_ENTRY STV_DEFAULT"
spmm_csr_warp_shared_doubled:
.text.spmm_csr_warp_shared_doubled:
[----:B------:R-:W-:Y:S01]  /*0000*/  LDC R1, c[0x0][0x37c] ;  /* 0x0000df00ff017b82 */ /* 0x000fe20000000800 */
[----:B------:R-:W0:Y:S07]  /*0010*/  S2R R5, SR_TID.Y ;  /* 0x0000000000057919 */ /* 0x000e2e0000002200 */
[----:B------:R-:W1:Y:S01]  /*0020*/  S2UR UR5, SR_CTAID.X ;  /* 0x00000000000579c3 */ /* 0x000e620000002500 */
[----:B------:R-:W2:Y:S01]  /*0030*/  LDCU UR9, c[0x0][0x364] ;  /* 0x00006c80ff0977ac */ /* 0x000ea20008000800 */
[----:B------:R-:W3:Y:S01]  /*0040*/  S2R R16, SR_TID.X ;  /* 0x0000000000107919 */ /* 0x000ee20000002100 */
[----:B------:R-:W1:Y:S01]  /*0050*/  LDCU UR4, c[0x0][0x360] ;  /* 0x00006c00ff0477ac */ /* 0x000e620008000800 */
[----:B------:R-:W4:Y:S01]  /*0060*/  LDCU.64 UR12, c[0x0][0x358] ;  /* 0x00006b00ff0c77ac */ /* 0x000f220008000a00 */
[----:B-1----:R-:W-:Y:S01]  /*0070*/  UIMAD UR4, UR4, UR5, URZ ;  /* 0x00000005040472a4 */ /* 0x002fe2000f8e02ff */
[C---:B0-----:R-:W-:Y:S01]  /*0080*/  ISETP.GT.U32.AND P0, PT, R5.reuse, 0x1, PT ;  /* 0x000000010500780c */ /* 0x041fe20003f04070 */
[----:B---3--:R-:W-:-:S12]  /*0090*/  IMAD R4, R5, 0x2, R16 ;  /* 0x0000000205047824 */ /* 0x008fd800078e0210 */
[----:B------:R-:W0:Y:S01]  /*00a0*/  @!P0 LDC.64 R6, c[0x0][0x3a8] ;  /* 0x0000ea00ff068b82 */ /* 0x000e220000000a00 */
[----:B------:R-:W-:-:S05]  /*00b0*/  @!P0 IADD3 R3, PT, PT, R4, UR4, -R5 ;  /* 0x0000000404038c10 */ /* 0x000fca000fffe805 */
[----:B0-----:R-:W-:-:S06]  /*00c0*/  @!P0 IMAD.WIDE.U32 R6, R3, 0x4, R6 ;  /* 0x0000000403068825 */ /* 0x001fcc00078e0006 */
[----:B----4-:R-:W3:Y:S01]  /*00d0*/  @!P0 LDG.E R6, desc[UR12][R6.64] ;  /* 0x0000000c06068981 */ /* 0x010ee2000c1e1900 */
        /* <DEDUP_REMOVED lines=8> */
[----:B---3--:R-:W-:Y:S01]  /*0160*/  @!P0 STS [R9], R6 ;  /* 0x0000000609008388 */ /* 0x008fe20000000800 */
[----:B------:R-:W-:Y:S06]  /*0170*/  BAR.SYNC.DEFER_BLOCKING 0x0 ;  /* 0x0000000000007b1d */ /* 0x000fec0000010000 */
[----:B------:R-:W0:Y:S02]  /*0180*/  LDS.64 R2, [R2] ;  /* 0x0000000002027984 */ /* 0x000e240000000a00 */
[----:B0-----:R-:W-:-:S05]  /*0190*/  IMAD.IADD R0, R3, 0x1, -R2 ;  /* 0x0000000103007824 */ /* 0x001fca00078e0a02 */
[----:B------:R-:W-:-:S13]  /*01a0*/  ISETP.GE.AND P0, PT, R5, R0, PT ;  /* 0x000000000500720c */ /* 0x000fda0003f06270 */
[----:B-12---:R-:W-:Y:S05]  /*01b0*/  @P0 BRA `(.L_x_42) ;  /* 0x0000000000580947 */ /* 0x006fea0003800000 */
[----:B------:R-:W0:Y:S01]  /*01c0*/  LDC.64 R6, c[0x0][0x398] ;  /* 0x0000e600ff067b82 */ /* 0x000e220000000a00 */
[----:B------:R-:W-:Y:S02]  /*01d0*/  UIADD3 UR6, UPT, UPT, UR5, 0x868, URZ ;  /* 0x0000086805067890 */ /* 0x000fe4000fffe0ff */
[----:B------:R-:W-:Y:S02]  /*01e0*/  UIADD3 UR7, UPT, UPT, UR5, 0x4a0, URZ ;  /* 0x000004a005077890 */ /* 0x000fe4000fffe0ff */
[----:B------:R-:W-:Y:S02]  /*01f0*/  ULEA UR6, UR8, UR6, 0x18 ;  /* 0x0000000608067291 */ /* 0x000fe4000f8ec0ff */
[----:B------:R-:W-:Y:S01]  /*0200*/  ULEA UR7, UR8, UR7, 0x18 ;  /* 0x0000000708077291 */ /* 0x000fe2000f8ec0ff */
[----:B------:R-:W1:Y:S03]  /*0210*/  LDC.64 R8, c[0x0][0x3a0] ;  /* 0x0000e800ff087b82 */ /* 0x000e660000000a00 */
[----:B------:R-:W-:-:S02]  /*0220*/  IMAD.U32 R3, RZ, RZ, UR6 ;  /* 0x00000006ff037e24 */ /* 0x000fc4000f8e00ff */
[----:B------:R-:W-:Y:S02]  /*0230*/  IMAD.U32 R11, RZ, RZ, UR7 ;  /* 0x00000007ff0b7e24 */ /* 0x000fe4000f8e00ff */
[C---:B------:R-:W-:Y:S02]  /*0240*/  IMAD R14, R16.reuse, 0x1e4, R3 ;  /* 0x000001e4100e7824 */ /* 0x040fe400078e0203 */
[----:B------:R-:W-:-:S07]  /*0250*/  IMAD R16, R16, 0x1e4, R11 ;  /* 0x000001e410107824 */ /* 0x000fce00078e020b */
.L_x_43:
[----:B------:R-:W-:-:S04]  /*0260*/  IMAD.IADD R13, R5, 0x1, R2 ;  /* 0x00000001050d7824 */ /* 0x000fc800078e0202 */
[----:B0-2---:R-:W-:-:S04]  /*0270*/  IMAD.WIDE R10, R13, 0x4, R6 ;  /* 0x000000040d0a7825 */ /* 0x005fc800078e0206 */
[----:B-1----:R-:W-:Y:S02]  /*0280*/  IMAD.WIDE R12, R13, 0x4, R8 ;  /* 0x000000040d0c7825 */ /* 0x002fe400078e0208 */
[----:B------:R-:W2:Y:S04]  /*0290*/  LDG.E R10, desc[UR12][R10.64] ;  /* 0x0000000c0a0a7981 */ /* 0x000ea8000c1e1900 */
[----:B------:R-:W3:Y:S01]  /*02a0*/  LDG.E R12, desc[UR12][R12.64] ;  /* 0x0000000c0c0c7981 */ /* 0x000ee2000c1e1900 */
[C---:B------:R-:W-:Y:S02]  /*02b0*/  IMAD R3, R5.reuse, 0x4, R14 ;  /* 0x0000000405037824 */ /* 0x040fe400078e020e */
[C---:B------:R-:W-:Y:S02]  /*02c0*/  IMAD R15, R5.reuse, 0x4, R16 ;  /* 0x00000004050f7824 */ /* 0x040fe400078e0210 */
[----:B------:R-:W-:-:S05]  /*02d0*/  VIADD R5, R5, UR9 ;  /* 0x0000000905057c36 */ /* 0x000fca0008000000 */
[----:B------:R-:W-:Y:S01]  /*02e0*/  ISETP.GE.AND P0, PT, R5, R0, PT ;  /* 0x000000000500720c */ /* 0x000fe20003f06270 */
[----:B--2---:R2:W-:Y:S04]  /*02f0*/  STS [R3], R10 ;  /* 0x0000000a03007388 */ /* 0x0045e80000000800 */
[----:B---3--:R2:W-:Y:S08]  /*0300*/  STS [R15], R12 ;  /* 0x0000000c0f007388 */ /* 0x0085f00000000800 */
[----:B------:R-:W-:Y:S05]  /*0310*/  @!P0 BRA `(.L_x_43) ;  /* 0xfffffffc00d08947 */ /* 0x000fea000383ffff */
.L_x_42:
[----:B------:R-:W-:Y:S05]  /*0320*/  BSYNC.RECONVERGENT B0 ;  /* 0x0000000000007941 */ /* 0x000fea0003800200 */
.L_x_41:
[----:B------:R-:W0:Y:S01]  /*0330*/  LDCU UR6, c[0x0][0x3b8] ;  /* 0x00007700ff0677ac */ /* 0x000e220008000800 */
[----:B------:R-:W-:-:S05]  /*0340*/  IMAD R0, R17, 0x80, R4 ;  /* 0x0000008011007824 */ /* 0x000fca00078e0204 */
[----:B------:R-:W-:Y:S01]  /*0350*/  SHF.R.U32.HI R0, RZ, 0x5, R0 ;  /* 0x00000005ff007819 */ /* 0x000fe20000011600 */
[----:B------:R-:W-:Y:S03]  /*0360*/  BAR.SYNC.DEFER_BLOCKING 0x0 ;  /* 0x0000000000007b1d */ /* 0x000fe60000010000 */
[----:B0-----:R-:W-:-:S13]  /*0370*/  ISETP.GE.AND P0, PT, R0, UR6, PT ;  /* 0x0000000600007c0c */ /* 0x001fda000bf06270 */
[----:B------:R-:W-:Y:S05]  /*0380*/  @P0 EXIT ;  /* 0x000000000000094d */ /* 0x000fea0003800000 */
[----:B------:R-:W0:Y:S01]  /*0390*/  LDCU UR10, c[0x0][0x374] ;  /* 0x00006e80ff0a77ac */ /* 0x000e220008000800 */
[----:B------:R-:W-:Y:S02]  /*03a0*/  SHF.R.U32.HI R2, RZ, 0x2, R4 ;  /* 0x00000002ff027819 */ /* 0x000fe40000011604 */
[----:B--2---:R-:W-:Y:S01]  /*03b0*/  LOP3.LUT R3, R4, 0x1f, RZ, 0xc0, !PT ;  /* 0x0000001f04037812 */ /* 0x004fe200078ec0ff */
[----:B------:R-:W-:Y:S01]  /*03c0*/  UIADD3 UR6, UPT, UPT, UR5, 0x480, URZ ;  /* 0x0000048005067890 */ /* 0x000fe2000fffe0ff */
[----:B------:R-:W-:Y:S01]  /*03d0*/  LOP3.LUT R2, R2, 0x3f8, RZ, 0xc0, !PT ;  /* 0x000003f802027812 */ /* 0x000fe200078ec0ff */
[----:B------:R-:W-:Y:S02]  /*03e0*/  ULEA UR5, UR8, UR5, 0x18 ;  /* 0x0000000508057291 */ /* 0x000fe4000f8ec0ff */
[----:B------:R-:W-:Y:S02]  /*03f0*/  ULEA UR6, UR8, UR6, 0x18 ;  /* 0x0000000608067291 */ /* 0x000fe4000f8ec0ff */
[----:B------:R-:W-:-:S02]  /*0400*/  USHF.R.U32.HI UR7, URZ, 0x5, UR9 ;  /* 0x00000005ff077899 */ /* 0x000fc40008011609 */
[----:B------:R-:W-:Y:S02]  /*0410*/  LEA R4, R4, UR5, 0x2 ;  /* 0x0000000504047c11 */ /* 0x000fe4000f8e10ff */
[----:B------:R-:W-:Y:S01]  /*0420*/  VIADD R6, R2, UR6 ;  /* 0x0000000602067c36 */ /* 0x000fe20008000000 */
[----:B0-----:R-:W-:-:S12]  /*0430*/  UIMAD UR7, UR7, UR10, URZ ;  /* 0x0000000a070772a4 */ /* 0x001fd8000f8e02ff */
.L_x_75:
[----:B------:R-:W-:Y:S01]  /*0440*/  ISETP.GT.U32.AND P0, PT, R3, 0x1, PT ;  /* 0x000000010300780c */ /* 0x000fe20003f04070 */
[----:B------:R-:W-:-:S12]  /*0450*/  BSSY.RECONVERGENT B0, `(.L_x_44) ;  /* 0x0000008000007945 */ /* 0x000fd80003800200 */
[----:B--2---:R-:W-:Y:S05]  /*0460*/  @P0 BRA `(.L_x_45) ;  /* 0x0000000000180947 */ /* 0x004fea0003800000 */
[----:B------:R-:W0:Y:S01]  /*0470*/  LDC.64 R8, c[0x0][0x390] ;  /* 0x0000e400ff087b82 */ /* 0x000e220000000a00 */
[----:B------:R-:W-:-:S04]  /*0480*/  IMAD.IADD R5, R3, 0x1, R0 ;  /* 0x0000000103057824 */ /* 0x000fc800078e0200 */
[----:B0-----:R-:W-:-:S06]  /*0490*/  IMAD.WIDE.U32 R8, R5, 0x4, R8 ;  /* 0x0000000405087825 */ /* 0x001fcc00078e0008 */
[----:B------:R-:W2:Y:S01]  /*04a0*/  LDG.E R8, desc[UR12][R8.64] ;  /* 0x0000000c08087981 */ /* 0x000ea2000c1e1900 */
[----:B------:R-:W-:-:S05]  /*04b0*/  IMAD R5, R3, 0x4, R6 ;  /* 0x0000000403057824 */ /* 0x000fca00078e0206 */
[----:B--2---:R0:W-:Y:S02]  /*04c0*/  STS [R5], R8 ;  /* 0x0000000805007388 */ /* 0x0041e40000000800 */
.L_x_45:
[----:B------:R-:W-:Y:S05]  /*04d0*/  BSYNC.RECONVERGENT B0 ;  /* 0x0000000000007941 */ /* 0x000fea0003800200 */
.L_x_44:
[----:B------:R-:W1:Y:S01]  /*04e0*/  LDS.64 R12, [R2+UR6] ;  /* 0x00000006020c7984 */ /* 0x000e620008000a00 */
[----:B------:R-:W-:Y:S01]  /*04f0*/  BSSY.RECONVERGENT B0, `(.L_x_46) ;  /* 0x0000136000007945 */ /* 0x000fe20003800200 */
[----:B------:R-:W-:Y:S01]  /*0500*/  CS2R R20, SRZ ;  /* 0x0000000000147805 */ /* 0x000fe2000001ff00 */
[----:B-1----:R-:W-:-:S05]  /*0510*/  IMAD.IADD R12, R3, 0x1, R12 ;  /* 0x00000001030c7824 */ /* 0x002fca00078e020c */
[----:B------:R-:W-:-:S13]  /*0520*/  ISETP.GE.AND P0, PT, R12, R13, PT ;  /* 0x0000000d0c00720c */ /* 0x000fda0003f06270 */
[----:B------:R-:W-:Y:S05]  /*0530*/  @P0 BRA `(.L_x_47) ;  /* 0x0000001000c40947 */ /* 0x000fea0003800000 */
[----:B------:R-:W1:Y:S01]  /*0540*/  S2UR UR8, SR_CgaCtaId ;  /* 0x00000000000879c3 */ /* 0x000e620000008800 */
[----:B------:R-:W-:Y:S02]  /*0550*/  UMOV UR5, 0x400 ;  /* 0x0000040000057882 */ /* 0x000fe40000000000 */
[----:B-1----:R-:W-:-:S09]  /*0560*/  ULEA UR5, UR8, UR5, 0x18 ;  /* 0x0000000508057291 */ /* 0x002fd2000f8ec0ff */
[----:B0-----:R-:W0:Y:S02]  /*0570*/  LDS.128 R8, [UR5+0xc30] ;  /* 0x000c3005ff087984 */ /* 0x001e240008000c00 */
[----:B0-----:R-:W-:Y:S02]  /*0580*/  IMAD.IADD R8, R9, 0x1, -R8 ;  /* 0x0000000109087824 */ /* 0x001fe400078e0a08 */
[----:B------:R-:W-:Y:S02]  /*0590*/  IMAD.IADD R11, R11, 0x1, -R10 ;  /* 0x000000010b0b7824 */ /* 0x000fe400078e0a0a */
[----:B------:R-:W-:Y:S01]  /*05a0*/  IMAD.MOV.U32 R10, RZ, RZ, R12 ;  /* 0x000000ffff0a7224 */ /* 0x000fe200078e000c */
[----:B------:R-:W-:Y:S01]  /*05b0*/  ISETP.GE.AND P0, PT, R8, 0x2, PT ;  /* 0x000000020800780c */ /* 0x000fe20003f06270 */
[----:B------:R-:W-:-:S12]  /*05c0*/  VIADD R9, R11, 0xffffffff ;  /* 0xffffffff0b097836 */ /* 0x000fd80000000000 */
[----:B------:R-:W-:Y:S05]  /*05d0*/  @!P0 BRA `(.L_x_48) ;  /* 0x0000000400e48947 */ /* 0x000fea0003800000 */
[----:B------:R-:W-:Y:S01]  /*05e0*/  ISETP.GE.AND P0, PT, R11, 0x2, PT ;  /* 0x000000020b00780c */ /* 0x000fe20003f06270 */
[----:B------:R-:W-:-:S12]  /*05f0*/  VIADD R5, R8, 0xffffffff ;  /* 0xffffffff08057836 */ /* 0x000fd80000000000 */
[----:B------:R-:W-:Y:S05]  /*0600*/  @!P0 BRA `(.L_x_49) ;  /* 0x0000000400148947 */ /* 0x000fea0003800000 */
[----:B------:R-:W-:-:S07]  /*0610*/  CS2R R20, SRZ ;  /* 0x0000000000147805 */ /* 0x000fce000001ff00 */
.L_x_58:
[----:B0-----:R-:W0:Y:S02]  /*0620*/  LDC.64 R18, c[0x0][0x388] ;  /* 0x0000e200ff127b82 */ /* 0x001e240000000a00 */
[----:B0-----:R-:W-:-:S05]  /*0630*/  IMAD.WIDE R18, R10, 0x4, R18 ;  /* 0x000000040a127825 */ /* 0x001fca00078e0212 */
[----:B------:R0:W5:Y:S01]  /*0640*/  LDG.E R7, desc[UR12][R18.64] ;  /* 0x0000000c12077981 */ /* 0x000162000c1e1900 */
[----:B------:R-:W-:Y:S01]  /*0650*/  MOV R14, 0x400 ;  /* 0x00000400000e7802 */ /* 0x000fe20000000f00 */
[----:B------:R-:W-:Y:S01]  /*0660*/  BSSY.RECONVERGENT B1, `(.L_x_50) ;  /* 0x0000010000017945 */ /* 0x000fe20003800200 */
[----:B------:R-:W-:Y:S01]  /*0670*/  IMAD.MOV.U32 R17, RZ, RZ, RZ ;  /* 0x000000ffff117224 */ /* 0x000fe200078e00ff */
[----:B------:R-:W1:Y:S01]  /*0680*/  S2R R12, SR_CgaCtaId ;  /* 0x00000000000c7919 */ /* 0x000e620000008800 */
[----:B------:R-:W-:Y:S02]  /*0690*/  IMAD.MOV.U32 R16, RZ, RZ, R5 ;  /* 0x000000ffff107224 */ /* 0x000fe400078e0005 */
[----:B------:R-:W-:-:S05]  /*06a0*/  VIADD R15, R14, 0x4a0 ;  /* 0x000004a00e0f7836 */ /* 0x000fca0000000000 */
[----:B01----:R-:W-:-:S07]  /*06b0*/  LEA R15, R12, R15, 0x18 ;  /* 0x0000000f0c0f7211 */ /* 0x003fce00078ec0ff */
.L_x_51:
[----:B------:R-:W-:-:S05]  /*06c0*/  IMAD.IADD R18, R16, 0x1, -R17 ;  /* 0x0000000110127824 */ /* 0x000fca00078e0a11 */
[----:B------:R-:W-:-:S04]  /*06d0*/  LEA.HI R18, R18, R18, RZ, 0x1 ;  /* 0x0000001212127211 */ /* 0x000fc800078f08ff */
[----:B------:R-:W-:-:S05]  /*06e0*/  LEA.HI.SX32 R18, R18, R17, 0x1f ;  /* 0x0000001112127211 */ /* 0x000fca00078ffaff */
[----:B------:R-:W-:-:S05]  /*06f0*/  IMAD R19, R18, 0x4, R15 ;  /* 0x0000000412137824 */ /* 0x000fca00078e020f */
[----:B------:R-:W0:Y:S02]  /*0700*/  LDS R22, [R19] ;  /* 0x0000000013167984 */ /* 0x000e240000000800 */
[----:B0----5:R-:W-:-:S04]  /*0710*/  ISETP.GE.AND P0, PT, R22, R7, PT ;  /* 0x000000071600720c */ /* 0x021fc80003f06270 */
[----:B------:R-:W-:-:S09]  /*0720*/  SEL R16, R16, R18, !P0 ;  /* 0x0000001210107207 */ /* 0x000fd20004000000 */
[----:B------:R-:W-:-:S05]  /*0730*/  @!P0 VIADD R17, R18, 0x1 ;  /* 0x0000000112118836 */ /* 0x000fca0000000000 */
[----:B------:R-:W-:-:S13]  /*0740*/  ISETP.GE.AND P0, PT, R17, R16, PT ;  /* 0x000000101100720c */ /* 0x000fda0003f06270 */
[----:B------:R-:W-:Y:S05]  /*0750*/  @!P0 BRA `(.L_x_51) ;  /* 0xfffffffc00d88947 */ /* 0x000fea000383ffff */
[----:B------:R-:W-:Y:S05]  /*0760*/  BSYNC.RECONVERGENT B1 ;  /* 0x0000000000017941 */ /* 0x000fea0003800200 */
.L_x_50:
[----:B------:R-:W-:Y:S01]  /*0770*/  ISETP.GE.AND P0, PT, R17, R8, PT ;  /* 0x000000081100720c */ /* 0x000fe20003f06270 */
[----:B------:R-:W-:Y:S01]  /*0780*/  BSSY.RECONVERGENT B1, `(.L_x_52) ;  /* 0x000000a000017945 */ /* 0x000fe20003800200 */
[----:B------:R-:W-:-:S11]  /*0790*/  IMAD.MOV.U32 R16, RZ, RZ, RZ ;  /* 0x000000ffff107224 */ /* 0x000fd600078e00ff */
[----:B------:R-:W-:Y:S05]  /*07a0*/  @P0 BRA `(.L_x_53) ;  /* 0x00000000001c0947 */ /* 0x000fea0003800000 */
[----:B------:R-:W-:-:S06]  /*07b0*/  IMAD R18, R17, 0x4, R15 ;  /* 0x0000000411127824 */ /* 0x000fcc00078e020f */
[----:B------:R-:W0:Y:S02]  /*07c0*/  LDS R18, [R18] ;  /* 0x0000000012127984 */ /* 0x000e240000000800 */
[----:B0-----:R-:W-:-:S13]  /*07d0*/  ISETP.NE.AND P0, PT, R18, R7, PT ;  /* 0x000000071200720c */ /* 0x001fda0003f05270 */
[----:B------:R-:W-:-:S05]  /*07e0*/  @!P0 VIADD R19, R14, 0x868 ;  /* 0x000008680e138836 */ /* 0x000fca0000000000 */
[----:B------:R-:W-:-:S05]  /*07f0*/  @!P0 LEA R22, R12, R19, 0x18 ;  /* 0x000000130c168211 */ /* 0x000fca00078ec0ff */
[----:B------:R-:W-:-:S05]  /*0800*/  @!P0 IMAD R17, R17, 0x4, R22 ;  /* 0x0000000411118824 */ /* 0x000fca00078e0216 */
[----:B------:R0:W1:Y:S02]  /*0810*/  @!P0 LDS R16, [R17] ;  /* 0x0000000011108984 */ /* 0x0000640000000800 */
.L_x_53:
[----:B------:R-:W-:Y:S05]  /*0820*/  BSYNC.RECONVERGENT B1 ;  /* 0x0000000000017941 */ /* 0x000fea0003800200 */
.L_x_52:
[----:B------:R-:W-:Y:S01]  /*0830*/  BSSY.RECONVERGENT B1, `(.L_x_54) ;  /* 0x000000d000017945 */ /* 0x000fe20003800200 */
[----:B------:R-:W-:Y:S02]  /*0840*/  IMAD.MOV.U32 R18, RZ, RZ, RZ ;  /* 0x000000ffff127224 */ /* 0x000fe400078e00ff */
[----:B0-----:R-:W-:-:S07]  /*0850*/  IMAD.MOV.U32 R17, RZ, RZ, R9 ;  /* 0x000000ffff117224 */ /* 0x001fce00078e0009 */
.L_x_55:
[----:B------:R-:W-:-:S05]  /*0860*/  IMAD.IADD R19, R17, 0x1, -R18 ;  /* 0x0000000111137824 */ /* 0x000fca00078e0a12 */
[----:B------:R-:W-:-:S04]  /*0870*/  LEA.HI R19, R19, R19, RZ, 0x1 ;  /* 0x0000001313137211 */ /* 0x000fc800078f08ff */
[----:B------:R-:W-:-:S05]  /*0880*/  LEA.HI.SX32 R22, R19, R18, 0x1f ;  /* 0x0000001213167211 */ /* 0x000fca00078ffaff */
[----:B------:R-:W-:-:S05]  /*0890*/  IMAD R19, R22, 0x4, R15 ;  /* 0x0000000416137824 */ /* 0x000fca00078e020f */
[----:B------:R-:W0:Y:S02]  /*08a0*/  LDS R24, [R19+0x1e4] ;  /* 0x0001e40013187984 */ /* 0x000e240000000800 */
[----:B0-----:R-:W-:-:S04]  /*08b0*/  ISETP.GE.AND P0, PT, R24, R7, PT ;  /* 0x000000071800720c */ /* 0x001fc80003f06270 */
[----:B------:R-:W-:-:S09]  /*08c0*/  SEL R17, R17, R22, !P0 ;  /* 0x0000001611117207 */ /* 0x000fd20004000000 */
[----:B------:R-:W-:-:S05]  /*08d0*/  @!P0 VIADD R18, R22, 0x1 ;  /* 0x0000000116128836 */ /* 0x000fca0000000000 */
[----:B------:R-:W-:-:S13]  /*08e0*/  ISETP.GE.AND P0, PT, R18, R17, PT ;  /* 0x000000111200720c */ /* 0x000fda0003f06270 */
[----:B------:R-:W-:Y:S05]  /*08f0*/  @!P0 BRA `(.L_x_55) ;  /* 0xfffffffc00d88947 */ /* 0x000fea000383ffff */
[----:B------:R-:W-:Y:S05]  /*0900*/  BSYNC.RECONVERGENT B1 ;  /* 0x0000000000017941 */ /* 0x000fea0003800200 */
.L_x_54:
[----:B------:R-:W-:Y:S01]  /*0910*/  ISETP.GE.AND P0, PT, R18, R11, PT ;  /* 0x0000000b1200720c */ /* 0x000fe20003f06270 */
[----:B------:R-:W-:Y:S01]  /*0920*/  BSSY.RECONVERGENT B1, `(.L_x_56) ;  /* 0x000000a000017945 */ /* 0x000fe20003800200 */
[----:B------:R-:W-:-:S11]  /*0930*/  IMAD.MOV.U32 R17, RZ, RZ, RZ ;  /* 0x000000ffff117224 */ /* 0x000fd600078e00ff */
[----:B------:R-:W-:Y:S05]  /*0940*/  @P0 BRA `(.L_x_57) ;  /* 0x00000000001c0947 */ /* 0x000fea0003800000 */
[----:B------:R-:W-:-:S05]  /*0950*/  LEA R15, R18, R15, 0x2 ;  /* 0x0000000f120f7211 */ /* 0x000fca00078e10ff */
[----:B------:R-:W0:Y:S02]  /*0960*/  LDS R22, [R15+0x1e4] ;  /* 0x0001e4000f167984 */ /* 0x000e240000000800 */
[----:B0-----:R-:W-:-:S13]  /*0970*/  ISETP.NE.AND P0, PT, R22, R7, PT ;  /* 0x000000071600720c */ /* 0x001fda0003f05270 */
[----:B------:R-:W-:-:S05]  /*0980*/  @!P0 VIADD R7, R14, 0x868 ;  /* 0x000008680e078836 */ /* 0x000fca0000000000 */
[----:B------:R-:W-:-:S05]  /*0990*/  @!P0 LEA R7, R12, R7, 0x18 ;  /* 0x000000070c078211 */ /* 0x000fca00078ec0ff */
[----:B------:R-:W-:-:S05]  /*09a0*/  @!P0 IMAD R18, R18, 0x4, R7 ;  /* 0x0000000412128824 */ /* 0x000fca00078e0207 */
[----:B------:R0:W2:Y:S02]  /*09b0*/  @!P0 LDS R17, [R18+0x1e4] ;  /* 0x0001e40012118984 */ /* 0x0000a40000000800 */
.L_x_57:
[----:B------:R-:W-:Y:S05]  /*09c0*/  BSYNC.RECONVERGENT B1 ;  /* 0x0000000000017941 */ /* 0x000fea0003800200 */
.L_x_56:
[----:B------:R-:W3:Y:S02]  /*09d0*/  LDC.64 R14, c[0x0][0x380] ;  /* 0x0000e000ff0e7b82 */ /* 0x000ee40000000a00 */
[----:B---3--:R-:W-:-:S06]  /*09e0*/  IMAD.WIDE R14, R10, 0x4, R14 ;  /* 0x000000040a0e7825 */ /* 0x008fcc00078e020e */
[----:B------:R-:W1:Y:S01]  /*09f0*/  LDG.E R14, desc[UR12][R14.64] ;  /* 0x0000000c0e0e7981 */ /* 0x000e62000c1e1900 */
[----:B------:R-:W-:-:S05]  /*0a00*/  VIADD R10, R10, 0x20 ;  /* 0x000000200a0a7836 */ /* 0x000fca0000000000 */
[----:B------:R-:W-:Y:S01]  /*0a10*/  ISETP.GE.AND P0, PT, R10, R13, PT ;  /* 0x0000000d0a00720c */ /* 0x000fe20003f06270 */
[C---:B-1----:R-:W-:Y:S01]  /*0a20*/  FFMA R21, R14.reuse, R16, R21 ;  /* 0x000000100e157223 */ /* 0x042fe20000000015 */
[----:B--2---:R-:W-:-:S11]  /*0a30*/  FFMA R20, R14, R17, R20 ;  /* 0x000000110e147223 */ /* 0x004fd60000000014 */
[----:B------:R-:W-:Y:S05]  /*0a40*/  @!P0 BRA `(.L_x_58) ;  /* 0xfffffff800f48947 */ /* 0x000fea000383ffff */
[----:B------:R-:W-:Y:S05]  /*0a50*/  BRA `(.L_x_47) ;  /* 0x0000000c007c7947 */ /* 0x000fea0003800000 */
.L_x_49:
[----:B------:R-:W0:Y:S01]  /*0a60*/  LDS R7, [UR5+0x684] ;  /* 0x00068405ff077984 */ /* 0x000e220008000800 */
[----:B------:R-:W-:-:S03]  /*0a70*/  CS2R R20, SRZ ;  /* 0x0000000000147805 */ /* 0x000fc6000001ff00 */
[----:B------:R-:W1:Y:S04]  /*0a80*/  LDS R18, [UR5+0xa4c] ;  /* 0x000a4c05ff127984 */ /* 0x000e680008000800 */
.L_x_63:
[----:B------:R-:W2:Y:S02]  /*0a90*/  LDC.64 R14, c[0x0][0x388] ;  /* 0x0000e200ff0e7b82 */ /* 0x000ea40000000a00 */
[----:B--2---:R-:W-:-:S05]  /*0aa0*/  IMAD.WIDE R14, R10, 0x4, R14 ;  /* 0x000000040a0e7825 */ /* 0x004fca00078e020e */
[----:B------:R2:W5:Y:S01]  /*0ab0*/  LDG.E R12, desc[UR12][R14.64] ;  /* 0x0000000c0e0c7981 */ /* 0x000562000c1e1900 */
[----:B------:R-:W-:Y:S01]  /*0ac0*/  MOV R22, 0x400 ;  /* 0x0000040000167802 */ /* 0x000fe20000000f00 */
[----:B------:R-:W-:Y:S01]  /*0ad0*/  BSSY.RECONVERGENT B1, `(.L_x_59) ;  /* 0x0000010000017945 */ /* 0x000fe20003800200 */
[----:B------:R-:W-:Y:S01]  /*0ae0*/  IMAD.MOV.U32 R9, RZ, RZ, RZ ;  /* 0x000000ffff097224 */ /* 0x000fe200078e00ff */
[----:B------:R-:W3:Y:S01]  /*0af0*/  S2R R17, SR_CgaCtaId ;  /* 0x0000000000117919 */ /* 0x000ee20000008800 */
[----:B------:R-:W-:Y:S02]  /*0b00*/  IMAD.MOV.U32 R16, RZ, RZ, R5 ;  /* 0x000000ffff107224 */ /* 0x000fe400078e0005 */
[----:B------:R-:W-:-:S05]  /*0b10*/  VIADD R24, R22, 0x4a0 ;  /* 0x000004a016187836 */ /* 0x000fca0000000000 */
[----:B--23--:R-:W-:-:S07]  /*0b20*/  LEA R24, R17, R24, 0x18 ;  /* 0x0000001811187211 */ /* 0x00cfce00078ec0ff */
.L_x_60:
[----:B------:R-:W-:-:S05]  /*0b30*/  IMAD.IADD R14, R16, 0x1, -R9 ;  /* 0x00000001100e7824 */ /* 0x000fca00078e0a09 */
[----:B------:R-:W-:-:S04]  /*0b40*/  LEA.HI R14, R14, R14, RZ, 0x1 ;  /* 0x0000000e0e0e7211 */ /* 0x000fc800078f08ff */
[----:B------:R-:W-:-:S05]  /*0b50*/  LEA.HI.SX32 R15, R14, R9, 0x1f ;  /* 0x000000090e0f7211 */ /* 0x000fca00078ffaff */
[----:B------:R-:W-:-:S05]  /*0b60*/  IMAD R14, R15, 0x4, R24 ;  /* 0x000000040f0e7824 */ /* 0x000fca00078e0218 */
[----:B------:R-:W2:Y:S02]  /*0b70*/  LDS R19, [R14] ;  /* 0x000000000e137984 */ /* 0x000ea40000000800 */
[----:B--2--5:R-:W-:-:S04]  /*0b80*/  ISETP.GE.AND P0, PT, R19, R12, PT ;  /* 0x0000000c1300720c */ /* 0x024fc80003f06270 */
[----:B------:R-:W-:-:S09]  /*0b90*/  SEL R16, R16, R15, !P0 ;  /* 0x0000000f10107207 */ /* 0x000fd20004000000 */
[----:B------:R-:W-:-:S05]  /*0ba0*/  @!P0 VIADD R9, R15, 0x1 ;  /* 0x000000010f098836 */ /* 0x000fca0000000000 */
[----:B------:R-:W-:-:S13]  /*0bb0*/  ISETP.GE.AND P0, PT, R9, R16, PT ;  /* 0x000000100900720c */ /* 0x000fda0003f06270 */
[----:B------:R-:W-:Y:S05]  /*0bc0*/  @!P0 BRA `(.L_x_60) ;  /* 0xfffffffc00d88947 */ /* 0x000fea000383ffff */
[----:B------:R-:W-:Y:S05]  /*0bd0*/  BSYNC.RECONVERGENT B1 ;  /* 0x0000000000017941 */ /* 0x000fea0003800200 */
.L_x_59:
[----:B------:R-:W-:Y:S01]  /*0be0*/  ISETP.GE.AND P0, PT, R9, R8, PT ;  /* 0x000000080900720c */ /* 0x000fe20003f06270 */
[----:B------:R-:W-:Y:S01]  /*0bf0*/  BSSY.RECONVERGENT B1, `(.L_x_61) ;  /* 0x000000a000017945 */ /* 0x000fe20003800200 */
[----:B------:R-:W-:-:S11]  /*0c00*/  IMAD.MOV.U32 R16, RZ, RZ, RZ ;  /* 0x000000ffff107224 */ /* 0x000fd600078e00ff */
[----:B------:R-:W-:Y:S05]  /*0c10*/  @P0 BRA `(.L_x_62) ;  /* 0x00000000001c0947 */ /* 0x000fea0003800000 */
[----:B------:R-:W-:-:S05]  /*0c20*/  IMAD R14, R9, 0x4, R24 ;  /* 0x00000004090e7824 */ /* 0x000fca00078e0218 */
[----:B------:R-:W2:Y:S02]  /*0c30*/  LDS R15, [R14] ;  /* 0x000000000e0f7984 */ /* 0x000ea40000000800 */
[----:B--2---:R-:W-:-:S13]  /*0c40*/  ISETP.NE.AND P0, PT, R15, R12, PT ;  /* 0x0000000c0f00720c */ /* 0x004fda0003f05270 */
[----:B------:R-:W-:-:S05]  /*0c50*/  @!P0 VIADD R22, R22, 0x868 ;  /* 0x0000086816168836 */ /* 0x000fca0000000000 */
[----:B------:R-:W-:-:S05]  /*0c60*/  @!P0 LEA R22, R17, R22, 0x18 ;  /* 0x0000001611168211 */ /* 0x000fca00078ec0ff */
[----:B------:R-:W-:-:S05]  /*0c70*/  @!P0 IMAD R9, R9, 0x4, R22 ;  /* 0x0000000409098824 */ /* 0x000fca00078e0216 */
[----:B------:R2:W3:Y:S02]  /*0c80*/  @!P0 LDS R16, [R9] ;  /* 0x0000000009108984 */ /* 0x0004e40000000800 */
.L_x_62:
[----:B------:R-:W-:Y:S05]  /*0c90*/  BSYNC.RECONVERGENT B1 ;  /* 0x0000000000017941 */ /* 0x000fea0003800200 */
.L_x_61:
[----:B------:R-:W4:Y:S02]  /*0ca0*/  LDC.64 R14, c[0x0][0x380] ;  /* 0x0000e000ff0e7b82 */ /* 0x000f240000000a00 */
[----:B----4-:R-:W-:-:S06]  /*0cb0*/  IMAD.WIDE R14, R10, 0x4, R14 ;  /* 0x000000040a0e7825 */ /* 0x010fcc00078e020e */
[----:B------:R-:W3:Y:S01]  /*0cc0*/  LDG.E R14, desc[UR12][R14.64] ;  /* 0x0000000c0e0e7981 */ /* 0x000ee2000c1e1900 */
[----:B0-----:R-:W-:Y:S01]  /*0cd0*/  ISETP.NE.AND P1, PT, R7, R12, PT ;  /* 0x0000000c0700720c */ /* 0x001fe20003f25270 */
[----:B------:R-:W-:Y:S01]  /*0ce0*/  VIADD R10, R10, 0x20 ;  /* 0x000000200a0a7836 */ /* 0x000fe20000000000 */
[----:B------:R-:W-:Y:S02]  /*0cf0*/  ISETP.NE.AND P0, PT, R11, 0x1, PT ;  /* 0x000000010b00780c */ /* 0x000fe40003f05270 */
[----:B-12---:R-:W-:Y:S02]  /*0d00*/  FSEL R9, R18, RZ, !P1 ;  /* 0x000000ff12097208 */ /* 0x006fe40004800000 */
[----:B------:R-:W-:Y:S02]  /*0d10*/  ISETP.GE.AND P1, PT, R10, R13, PT ;  /* 0x0000000d0a00720c */ /* 0x000fe40003f26270 */
[----:B------:R-:W-:Y:S01]  /*0d20*/  FSEL R9, R9, RZ, !P0 ;  /* 0x000000ff09097208 */ /* 0x000fe20004000000 */
[----:B---3--:R-:W-:-:S04]  /*0d30*/  FFMA R21, R14, R16, R21 ;  /* 0x000000100e157223 */ /* 0x008fc80000000015 */
[----:B------:R-:W-:-:S06]  /*0d40*/  FFMA R20, R9, R14, R20 ;  /* 0x0000000e09147223 */ /* 0x000fcc0000000014 */
[----:B------:R-:W-:Y:S05]  /*0d50*/  @!P1 BRA `(.L_x_63) ;  /* 0xfffffffc004c9947 */ /* 0x000fea000383ffff */
[----:B------:R-:W-:Y:S05]  /*0d60*/  BRA `(.L_x_47) ;  /* 0x0000000800b87947 */ /* 0x000fea0003800000 */
.L_x_48:
[----:B------:R-:W-:Y:S01]  /*0d70*/  ISETP.GE.AND P0, PT, R11, 0x2, PT ;  /* 0x000000020b00780c */ /* 0x000fe20003f06270 */
[----:B------:R-:W0:Y:S04]  /*0d80*/  LDS R5, [UR5+0x4a0] ;  /* 0x0004a005ff057984 */ /* 0x000e280008000800 */
[----:B------:R-:W1:Y:S08]  /*0d90*/  LDS R7, [UR5+0x868] ;  /* 0x00086805ff077984 */ /* 0x000e700008000800 */
[----:B------:R-:W-:Y:S05]  /*0da0*/  @!P0 BRA `(.L_x_64) ;  /* 0x0000000000bc8947 */ /* 0x000fea0003800000 */
[----:B------:R-:W-:-:S07]  /*0db0*/  CS2R R20, SRZ ;  /* 0x0000000000147805 */ /* 0x000fce000001ff00 */
.L_x_69:
[----:B--2---:R-:W2:Y:S02]  /*0dc0*/  LDC.64 R14, c[0x0][0x388] ;  /* 0x0000e200ff0e7b82 */ /* 0x004ea40000000a00 */
        /* <DEDUP_REMOVED lines=9> */
.L_x_66:
[----:B------:R-:W-:-:S05]  /*0e60*/  IMAD.IADD R14, R17, 0x1, -R16 ;  /* 0x00000001110e7824 */ /* 0x000fca00078e0a10 */
[----:B------:R-:W-:-:S04]  /*0e70*/  LEA.HI R15, R14, R14, RZ, 0x1 ;  /* 0x0000000e0e0f7211 */ /* 0x000fc800078f08ff */
[----:B------:R-:W-:-:S04]  /*0e80*/  LEA.HI.SX32 R14, R15, R16, 0x1f ;  /* 0x000000100f0e7211 */ /* 0x000fc800078ffaff */
[----:B------:R-:W-:-:S06]  /*0e90*/  LEA R15, R14, R23, 0x2 ;  /* 0x000000170e0f7211 */ /* 0x000fcc00078e10ff */
[----:B------:R-:W2:Y:S02]  /*0ea0*/  LDS R15, [R15+0x1e4] ;  /* 0x0001e4000f0f7984 */ /* 0x000ea40000000800 */
[----:B--2--5:R-:W-:-:S04]  /*0eb0*/  ISETP.GE.AND P0, PT, R15, R12, PT ;  /* 0x0000000c0f00720c */ /* 0x024fc80003f06270 */
[----:B------:R-:W-:-:S09]  /*0ec0*/  SEL R17, R17, R14, !P0 ;  /* 0x0000000e11117207 */ /* 0x000fd20004000000 */
[----:B------:R-:W-:-:S05]  /*0ed0*/  @!P0 VIADD R16, R14, 0x1 ;  /* 0x000000010e108836 */ /* 0x000fca0000000000 */
[----:B------:R-:W-:-:S13]  /*0ee0*/  ISETP.GE.AND P0, PT, R16, R17, PT ;  /* 0x000000111000720c */ /* 0x000fda0003f06270 */
[----:B------:R-:W-:Y:S05]  /*0ef0*/  @!P0 BRA `(.L_x_66) ;  /* 0xfffffffc00d88947 */ /* 0x000fea000383ffff */
[----:B------:R-:W-:Y:S05]  /*0f00*/  BSYNC.RECONVERGENT B1 ;  /* 0x0000000000017941 */ /* 0x000fea0003800200 */
.L_x_65:
[----:B------:R-:W-:Y:S01]  /*0f10*/  ISETP.GE.AND P0, PT, R16, R11, PT ;  /* 0x0000000b1000720c */ /* 0x000fe20003f06270 */
[----:B------:R-:W-:Y:S01]  /*0f20*/  BSSY.RECONVERGENT B1, `(.L_x_67) ;  /* 0x000000a000017945 */ /* 0x000fe20003800200 */
[----:B------:R-:W-:-:S11]  /*0f30*/  IMAD.MOV.U32 R17, RZ, RZ, RZ ;  /* 0x000000ffff117224 */ /* 0x000fd600078e00ff */
[----:B------:R-:W-:Y:S05]  /*0f40*/  @P0 BRA `(.L_x_68) ;  /* 0x00000000001c0947 */ /* 0x000fea0003800000 */
[----:B------:R-:W-:-:S05]  /*0f50*/  IMAD R14, R16, 0x4, R23 ;  /* 0x00000004100e7824 */ /* 0x000fca00078e0217 */
[----:B------:R-:W2:Y:S02]  /*0f60*/  LDS R15, [R14+0x1e4] ;  /* 0x0001e4000e0f7984 */ /* 0x000ea40000000800 */
[----:B--2---:R-:W-:-:S13]  /*0f70*/  ISETP.NE.AND P0, PT, R15, R12, PT ;  /* 0x0000000c0f00720c */ /* 0x004fda0003f05270 */
[----:B------:R-:W-:-:S05]  /*0f80*/  @!P0 VIADD R19, R19, 0x868 ;  /* 0x0000086813138836 */ /* 0x000fca0000000000 */
[----:B------:R-:W-:-:S05]  /*0f90*/  @!P0 LEA R19, R18, R19, 0x18 ;  /* 0x0000001312138211 */ /* 0x000fca00078ec0ff */
[----:B------:R-:W-:-:S05]  /*0fa0*/  @!P0 IMAD R16, R16, 0x4, R19 ;  /* 0x0000000410108824 */ /* 0x000fca00078e0213 */
[----:B------:R2:W3:Y:S02]  /*0fb0*/  @!P0 LDS R17, [R16+0x1e4] ;  /* 0x0001e40010118984 */ /* 0x0004e40000000800 */
.L_x_68:
[----:B------:R-:W-:Y:S05]  /*0fc0*/  BSYNC.RECONVERGENT B1 ;  /* 0x0000000000017941 */ /* 0x000fea0003800200 */
.L_x_67:
[----:B------:R-:W4:Y:S02]  /*0fd0*/  LDC.64 R14, c[0x0][0x380] ;  /* 0x0000e000ff0e7b82 */ /* 0x000f240000000a00 */
[----:B----4-:R-:W-:-:S06]  /*0fe0*/  IMAD.WIDE R14, R10, 0x4, R14 ;  /* 0x000000040a0e7825 */ /* 0x010fcc00078e020e */
[----:B------:R-:W4:Y:S01]  /*0ff0*/  LDG.E R14, desc[UR12][R14.64] ;  /* 0x0000000c0e0e7981 */ /* 0x000f22000c1e1900 */
[----:B0-----:R-:W-:Y:S01]  /*1000*/  ISETP.NE.AND P0, PT, R5, R12, PT ;  /* 0x0000000c0500720c */ /* 0x001fe20003f05270 */
[----:B------:R-:W-:Y:S01]  /*1010*/  VIADD R10, R10, 0x20 ;  /* 0x000000200a0a7836 */ /* 0x000fe20000000000 */
[----:B------:R-:W-:Y:S02]  /*1020*/  ISETP.NE.AND P1, PT, R8, 0x1, PT ;  /* 0x000000010800780c */ /* 0x000fe40003f25270 */
[----:B-1----:R-:W-:Y:S02]  /*1030*/  FSEL R12, R7, RZ, !P0 ;  /* 0x000000ff070c7208 */ /* 0x002fe40004000000 */
[----:B------:R-:W-:Y:S02]  /*1040*/  ISETP.GE.AND P0, PT, R10, R13, PT ;  /* 0x0000000d0a00720c */ /* 0x000fe40003f06270 */
[----:B------:R-:W-:-:S05]  /*1050*/  FSEL R12, R12, RZ, !P1 ;  /* 0x000000ff0c0c7208 */ /* 0x000fca0004800000 */
[C---:B----4-:R-:W-:Y:S01]  /*1060*/  FFMA R21, R14.reuse, R12, R21 ;  /* 0x0000000c0e157223 */ /* 0x050fe20000000015 */
[----:B---3--:R-:W-:-:S05]  /*1070*/  FFMA R20, R14, R17, R20 ;  /* 0x000000110e147223 */ /* 0x008fca0000000014 */
[----:B------:R-:W-:Y:S05]  /*1080*/  @!P0 BRA `(.L_x_69) ;  /* 0xfffffffc004c8947 */ /* 0x000fea000383ffff */
[----:B------:R-:W-:Y:S05]  /*1090*/  BRA `(.L_x_47) ;  /* 0x0000000400ec7947 */ /* 0x000fea0003800000 */
.L_x_64:
[----:B------:R-:W-:Y:S01]  /*10a0*/  IMAD.IADD R9, R13, 0x1, -R10 ;  /* 0x000000010d097824 */ /* 0x000fe200078e0a0a */
[----:B------:R-:W2:Y:S01]  /*10b0*/  LDS R12, [UR5+0xa4c] ;  /* 0x000a4c05ff0c7984 */ /* 0x000ea20008000800 */
[----:B------:R-:W-:Y:S01]  /*10c0*/  BSSY.RECONVERGENT B1, `(.L_x_70) ;  /* 0x0000042000017945 */ /* 0x000fe20003800200 */
[----:B------:R-:W-:Y:S02]  /*10d0*/  PLOP3.LUT P0, PT, PT, PT, PT, 0x80, 0x8 ;  /* 0x000000000008781c */ /* 0x000fe40003f0f070 */
[----:B------:R-:W-:Y:S02]  /*10e0*/  CS2R R20, SRZ ;  /* 0x0000000000147805 */ /* 0x000fe4000001ff00 */
[----:B------:R-:W-:Y:S02]  /*10f0*/  ISETP.GT.AND P1, PT, R9, 0x60, PT ;  /* 0x000000600900780c */ /* 0x000fe40003f24270 */
[----:B------:R-:W3:Y:S11]  /*1100*/  LDS R9, [UR5+0x684] ;  /* 0x00068405ff097984 */ /* 0x000ef60008000800 */
[----:B------:R-:W-:Y:S05]  /*1110*/  @!P1 BRA `(.L_x_71) ;  /* 0x0000000000f09947 */ /* 0x000fea0003800000 */
[----:B------:R-:W4:Y:S01]  /*1120*/  LDC.64 R14, c[0x0][0x380] ;  /* 0x0000e000ff0e7b82 */ /* 0x000f220000000a00 */
[----:B------:R-:W-:Y:S01]  /*1130*/  PLOP3.LUT P0, PT, PT, PT, PT, 0x8, 0x80 ;  /* 0x000000000080781c */ /* 0x000fe20003f0e170 */
[----:B------:R-:W-:-:S06]  /*1140*/  VIADD R29, R13, 0xffffffa0 ;  /* 0xffffffa00d1d7836 */ /* 0x000fcc0000000000 */
[----:B------:R-:W0:Y:S06]  /*1150*/  LDC.64 R16, c[0x0][0x388] ;  /* 0x0000e200ff107b82 */ /* 0x000e2c0000000a00 */
.L_x_72:
[----:B0-----:R-:W-:-:S04]  /*1160*/  IMAD.WIDE R24, R10, 0x4, R16 ;  /* 0x000000040a187825 */ /* 0x001fc800078e0210 */
[C---:B------:R-:W-:Y:S02]  /*1170*/  VIADD R23, R10.reuse, 0x20 ;  /* 0x000000200a177836 */ /* 0x040fe40000000000 */
[----:B------:R-:W3:Y:S01]  /*1180*/  LDG.E R24, desc[UR12][R24.64] ;  /* 0x0000000c18187981 */ /* 0x000ee2000c1e1900 */
[----:B----4-:R-:W-:-:S04]  /*1190*/  IMAD.WIDE R26, R10, 0x4, R14 ;  /* 0x000000040a1a7825 */ /* 0x010fc800078e020e */
[C---:B------:R-:W-:Y:S02]  /*11a0*/  IMAD.WIDE R18, R23.reuse, 0x4, R16 ;  /* 0x0000000417127825 */ /* 0x040fe400078e0210 */
[----:B------:R-:W4:Y:S04]  /*11b0*/  LDG.E R26, desc[UR12][R26.64] ;  /* 0x0000000c1a1a7981 */ /* 0x000f28000c1e1900 */
[----:B------:R0:W5:Y:S01]  /*11c0*/  LDG.E R18, desc[UR12][R18.64] ;  /* 0x0000000c12127981 */ /* 0x000162000c1e1900 */
[----:B------:R-:W-:-:S06]  /*11d0*/  IMAD.WIDE R22, R23, 0x4, R14 ;  /* 0x0000000417167825 */ /* 0x000fcc00078e020e */
[----:B------:R1:W4:Y:S01]  /*11e0*/  LDG.E R22, desc[UR12][R22.64] ;  /* 0x0000000c16167981 */ /* 0x000322000c1e1900 */
[----:B------:R-:W-:Y:S02]  /*11f0*/  ISETP.NE.AND P2, PT, R11, 0x1, PT ;  /* 0x000000010b00780c */ /* 0x000fe40003f45270 */
[----:B------:R-:W-:Y:S01]  /*1200*/  ISETP.NE.AND P1, PT, R8, 0x1, PT ;  /* 0x000000010800780c */ /* 0x000fe20003f25270 */
[C---:B0-----:R-:W-:Y:S02]  /*1210*/  VIADD R19, R10.reuse, 0x40 ;  /* 0x000000400a137836 */ /* 0x041fe40000000000 */
[----:B-1----:R-:W-:Y:S01]  /*1220*/  VIADD R23, R10, 0x60 ;  /* 0x000000600a177836 */ /* 0x002fe20000000000 */
[-C--:B---3--:R-:W-:Y:S02]  /*1230*/  ISETP.NE.AND P4, PT, R9, R24.reuse, PT ;  /* 0x000000180900720c */ /* 0x088fe40003f85270 */
[----:B------:R-:W-:Y:S02]  /*1240*/  ISETP.NE.AND P3, PT, R5, R24, PT ;  /* 0x000000180500720c */ /* 0x000fe40003f65270 */
[----:B--2---:R-:W-:-:S02]  /*1250*/  FSEL R25, R12, RZ, !P4 ;  /* 0x000000ff0c197208 */ /* 0x004fc40006000000 */
[----:B------:R-:W-:Y:S02]  /*1260*/  FSEL R24, R7, RZ, !P3 ;  /* 0x000000ff07187208 */ /* 0x000fe40005800000 */
[----:B------:R-:W-:Y:S02]  /*1270*/  FSEL R25, R25, RZ, !P2 ;  /* 0x000000ff19197208 */ /* 0x000fe40005000000 */
[----:B------:R-:W-:Y:S02]  /*1280*/  FSEL R24, R24, RZ, !P1 ;  /* 0x000000ff18187208 */ /* 0x000fe40004800000 */
[----:B-----5:R-:W-:Y:S01]  /*1290*/  ISETP.NE.AND P3, PT, R5, R18, PT ;  /* 0x000000120500720c */ /* 0x020fe20003f65270 */
[----:B----4-:R-:W-:Y:S01]  /*12a0*/  FFMA R27, R25, R26, R20 ;  /* 0x0000001a191b7223 */ /* 0x010fe20000000014 */
[----:B------:R-:W-:Y:S01]  /*12b0*/  ISETP.NE.AND P4, PT, R9, R18, PT ;  /* 0x000000120900720c */ /* 0x000fe20003f85270 */
[----:B------:R-:W-:Y:S01]  /*12c0*/  FFMA R21, R24, R26, R21 ;  /* 0x0000001a18157223 */ /* 0x000fe20000000015 */
[----:B------:R-:W-:Y:S01]  /*12d0*/  FSEL R18, R7, RZ, !P3 ;  /* 0x000000ff07127208 */ /* 0x000fe20005800000 */
[----:B------:R-:W-:Y:S01]  /*12e0*/  IMAD.WIDE R24, R19, 0x4, R16 ;  /* 0x0000000413187825 */ /* 0x000fe200078e0210 */
[----:B------:R-:W-:-:S02]  /*12f0*/  FSEL R20, R12, RZ, !P4 ;  /* 0x000000ff0c147208 */ /* 0x000fc40006000000 */
[----:B------:R-:W-:Y:S02]  /*1300*/  FSEL R18, R18, RZ, !P1 ;  /* 0x000000ff12127208 */ /* 0x000fe40004800000 */
[----:B------:R-:W-:Y:S01]  /*1310*/  FSEL R20, R20, RZ, !P2 ;  /* 0x000000ff14147208 */ /* 0x000fe20005000000 */
[----:B------:R-:W2:Y:S02]  /*1320*/  LDG.E R24, desc[UR12][R24.64] ;  /* 0x0000000c18187981 */ /* 0x000ea4000c1e1900 */
[-C--:B------:R-:W-:Y:S02]  /*1330*/  FFMA R26, R18, R22.reuse, R21 ;  /* 0x00000016121a7223 */ /* 0x080fe40000000015 */
[----:B------:R-:W-:Y:S01]  /*1340*/  FFMA R27, R20, R22, R27 ;  /* 0x00000016141b7223 */ /* 0x000fe2000000001b */
[----:B------:R-:W-:-:S04]  /*1350*/  IMAD.WIDE R20, R19, 0x4, R14 ;  /* 0x0000000413147825 */ /* 0x000fc800078e020e */
[C---:B------:R-:W-:Y:S02]  /*1360*/  IMAD.WIDE R18, R23.reuse, 0x4, R16 ;  /* 0x0000000417127825 */ /* 0x040fe400078e0210 */
[----:B------:R-:W3:Y:S04]  /*1370*/  LDG.E R20, desc[UR12][R20.64] ;  /* 0x0000000c14147981 */ /* 0x000ee8000c1e1900 */
[----:B------:R-:W4:Y:S01]  /*1380*/  LDG.E R18, desc[UR12][R18.64] ;  /* 0x0000000c12127981 */ /* 0x000f22000c1e1900 */
[----:B------:R-:W-:-:S06]  /*1390*/  IMAD.WIDE R22, R23, 0x4, R14 ;  /* 0x0000000417167825 */ /* 0x000fcc00078e020e */
[----:B------:R-:W5:Y:S01]  /*13a0*/  LDG.E R22, desc[UR12][R22.64] ;  /* 0x0000000c16167981 */ /* 0x000f62000c1e1900 */
[----:B------:R-:W-:Y:S01]  /*13b0*/  VIADD R10, R10, 0x80 ;  /* 0x000000800a0a7836 */ /* 0x000fe20000000000 */
[-C--:B--2---:R-:W-:Y:S02]  /*13c0*/  ISETP.NE.AND P3, PT, R5, R24.reuse, PT ;  /* 0x000000180500720c */ /* 0x084fe40003f65270 */
[----:B------:R-:W-:Y:S02]  /*13d0*/  ISETP.NE.AND P4, PT, R9, R24, PT ;  /* 0x000000180900720c */ /* 0x000fe40003f85270 */
[----:B------:R-:W-:Y:S02]  /*13e0*/  FSEL R24, R7, RZ, !P3 ;  /* 0x000000ff07187208 */ /* 0x000fe40005800000 */
[----:B------:R-:W-:Y:S02]  /*13f0*/  FSEL R28, R12, RZ, !P4 ;  /* 0x000000ff0c1c7208 */ /* 0x000fe40006000000 */
[----:B------:R-:W-:-:S02]  /*1400*/  FSEL R25, R24, RZ, !P1 ;  /* 0x000000ff18197208 */ /* 0x000fc40004800000 */
[----:B------:R-:W-:-:S03]  /*1410*/  FSEL R28, R28, RZ, !P2 ;  /* 0x000000ff1c1c7208 */ /* 0x000fc60005000000 */
[----:B---3--:R-:W-:Y:S01]  /*1420*/  FFMA R25, R25, R20, R26 ;  /* 0x0000001419197223 */ /* 0x008fe2000000001a */
[----:B----4-:R-:W-:Y:S01]  /*1430*/  ISETP.NE.AND P3, PT, R5, R18, PT ;  /* 0x000000120500720c */ /* 0x010fe20003f65270 */
[----:B------:R-:W-:Y:S01]  /*1440*/  FFMA R27, R28, R20, R27 ;  /* 0x000000141c1b7223 */ /* 0x000fe2000000001b */
[----:B------:R-:W-:Y:S02]  /*1450*/  ISETP.NE.AND P4, PT, R9, R18, PT ;  /* 0x000000120900720c */ /* 0x000fe40003f85270 */
[----:B------:R-:W-:Y:S02]  /*1460*/  FSEL R18, R7, RZ, !P3 ;  /* 0x000000ff07127208 */ /* 0x000fe40005800000 */
[----:B------:R-:W-:Y:S02]  /*1470*/  ISETP.GE.AND P3, PT, R10, R29, PT ;  /* 0x0000001d0a00720c */ /* 0x000fe40003f66270 */
[----:B------:R-:W-:Y:S02]  /*1480*/  FSEL R19, R12, RZ, !P4 ;  /* 0x000000ff0c137208 */ /* 0x000fe40006000000 */
[----:B------:R-:W-:-:S02]  /*1490*/  FSEL R18, R18, RZ, !P1 ;  /* 0x000000ff12127208 */ /* 0x000fc40004800000 */
[----:B------:R-:W-:-:S03]  /*14a0*/  FSEL R20, R19, RZ, !P2 ;  /* 0x000000ff13147208 */ /* 0x000fc60005000000 */
[-C--:B-----5:R-:W-:Y:S02]  /*14b0*/  FFMA R21, R18, R22.reuse, R25 ;  /* 0x0000001612157223 */ /* 0x0a0fe40000000019 */
[----:B------:R-:W-:Y:S02]  /*14c0*/  FFMA R20, R20, R22, R27 ;  /* 0x0000001614147223 */ /* 0x000fe4000000001b */
[----:B------:R-:W-:Y:S05]  /*14d0*/  @!P3 BRA `(.L_x_72) ;  /* 0xfffffffc0020b947 */ /* 0x000fea000383ffff */
.L_x_71:
[----:B------:R-:W-:Y:S05]  /*14e0*/  BSYNC.RECONVERGENT B1 ;  /* 0x0000000000017941 */ /* 0x000fea0003800200 */
.L_x_70:
[----:B------:R-:W-:Y:S01]  /*14f0*/  IMAD.IADD R14, R13, 0x1, -R10 ;  /* 0x000000010d0e7824 */ /* 0x000fe200078e0a0a */
[----:B------:R-:W-:Y:S04]  /*1500*/  BSSY.RECONVERGENT B1, `(.L_x_73) ;  /* 0x0000022000017945 */ /* 0x000fe80003800200 */
[----:B------:R-:W-:-:S13]  /*1510*/  ISETP.GT.AND P1, PT, R14, 0x20, PT ;  /* 0x000000200e00780c */ /* 0x000fda0003f24270 */
[----:B------:R-:W-:Y:S05]  /*1520*/  @!P1 BRA `(.L_x_74) ;  /* 0x00000000007c9947 */ /* 0x000fea0003800000 */
[----:B------:R-:W4:Y:S01]  /*1530*/  LDC.64 R18, c[0x0][0x388] ;  /* 0x0000e200ff127b82 */ /* 0x000f220000000a00 */
[----:B------:R-:W-:-:S07]  /*1540*/  VIADD R25, R10, 0x20 ;  /* 0x000000200a197836 */ /* 0x000fce0000000000 */
[----:B------:R-:W5:Y:S01]  /*1550*/  LDC.64 R14, c[0x0][0x380] ;  /* 0x0000e000ff0e7b82 */ /* 0x000f620000000a00 */
[----:B----4-:R-:W-:-:S04]  /*1560*/  IMAD.WIDE R16, R10, 0x4, R18 ;  /* 0x000000040a107825 */ /* 0x010fc800078e0212 */
[----:B------:R-:W-:Y:S02]  /*1570*/  IMAD.WIDE R18, R25, 0x4, R18 ;  /* 0x0000000419127825 */ /* 0x000fe400078e0212 */
[----:B------:R-:W0:Y:S04]  /*1580*/  LDG.E R16, desc[UR12][R16.64] ;  /* 0x0000000c10107981 */ /* 0x000e28000c1e1900 */
[----:B------:R-:W4:Y:S01]  /*1590*/  LDG.E R18, desc[UR12][R18.64] ;  /* 0x0000000c12127981 */ /* 0x000f22000c1e1900 */
[----:B-----5:R-:W-:-:S04]  /*15a0*/  IMAD.WIDE R22, R10, 0x4, R14 ;  /* 0x000000040a167825 */ /* 0x020fc800078e020e */
[----:B------:R-:W-:Y:S02]  /*15b0*/  IMAD.WIDE R14, R25, 0x4, R14 ;  /* 0x00000004190e7825 */ /* 0x000fe400078e020e */
[----:B------:R-:W5:Y:S04]  /*15c0*/  LDG.E R22, desc[UR12][R22.64] ;  /* 0x0000000c16167981 */ /* 0x000f68000c1e1900 */
[----:B------:R5:W5:Y:S01]  /*15d0*/  LDG.E R25, desc[UR12][R14.64] ;  /* 0x0000000c0e197981 */ /* 0x000b62000c1e1900 */
[----:B------:R-:W-:Y:S01]  /*15e0*/  ISETP.NE.AND P1, PT, R8, 0x1, PT ;  /* 0x000000010800780c */ /* 0x000fe20003f25270 */
[----:B------:R-:W-:Y:S01]  /*15f0*/  VIADD R10, R10, 0x40 ;  /* 0x000000400a0a7836 */ /* 0x000fe20000000000 */
[-C--:B0-----:R-:W-:Y:S02]  /*1600*/  ISETP.NE.AND P3, PT, R5, R16.reuse, PT ;  /* 0x000000100500720c */ /* 0x081fe40003f65270 */
[----:B---3--:R-:W-:-:S02]  /*1610*/  ISETP.NE.AND P0, PT, R9, R16, PT ;  /* 0x000000100900720c */ /* 0x008fc40003f05270 */
[----:B-1----:R-:W-:Y:S02]  /*1620*/  FSEL R24, R7, RZ, !P3 ;  /* 0x000000ff07187208 */ /* 0x002fe40005800000 */
[-C--:B----4-:R-:W-:Y:S02]  /*1630*/  ISETP.NE.AND P2, PT, R5, R18.reuse, PT ;  /* 0x000000120500720c */ /* 0x090fe40003f45270 */
[----:B------:R-:W-:Y:S02]  /*1640*/  ISETP.NE.AND P4, PT, R9, R18, PT ;  /* 0x000000120900720c */ /* 0x000fe40003f85270 */
[----:B------:R-:W-:Y:S02]  /*1650*/  ISETP.NE.AND P3, PT, R11, 0x1, PT ;  /* 0x000000010b00780c */ /* 0x000fe40003f65270 */
[----:B--2---:R-:W-:Y:S02]  /*1660*/  FSEL R16, R12, RZ, !P0 ;  /* 0x000000ff0c107208 */ /* 0x004fe40004000000 */
[----:B------:R-:W-:-:S02]  /*1670*/  FSEL R24, R24, RZ, !P1 ;  /* 0x000000ff18187208 */ /* 0x000fc40004800000 */
[----:B------:R-:W-:Y:S02]  /*1680*/  FSEL R17, R7, RZ, !P2 ;  /* 0x000000ff07117208 */ /* 0x000fe40005000000 */
[----:B------:R-:W-:Y:S01]  /*1690*/  FSEL R18, R12, RZ, !P4 ;  /* 0x000000ff0c127208 */ /* 0x000fe20006000000 */
[-C--:B-----5:R-:W-:Y:S01]  /*16a0*/  FFMA R21, R24, R22.reuse, R21 ;  /* 0x0000001618157223 */ /* 0x0a0fe20000000015 */
[----:B------:R-:W-:Y:S02]  /*16b0*/  FSEL R15, R16, RZ, !P3 ;  /* 0x000000ff100f7208 */ /* 0x000fe40005800000 */
[----:B------:R-:W-:Y:S02]  /*16c0*/  FSEL R14, R17, RZ, !P1 ;  /* 0x000000ff110e7208 */ /* 0x000fe40004800000 */
[----:B------:R-:W-:Y:S01]  /*16d0*/  FSEL R18, R18, RZ, !P3 ;  /* 0x000000ff12127208 */ /* 0x000fe20005800000 */
[----:B------:R-:W-:Y:S01]  /*16e0*/  FFMA R15, R15, R22, R20 ;  /* 0x000000160f0f7223 */ /* 0x000fe20000000014 */
[----:B------:R-:W-:Y:S01]  /*16f0*/  PLOP3.LUT P0, PT, PT, PT, PT, 0x8, 0x80 ;  /* 0x000000000080781c */ /* 0x000fe20003f0e170 */
[----:B------:R-:W-:-:S02]  /*1700*/  FFMA R21, R14, R25, R21 ;  /* 0x000000190e157223 */ /* 0x000fc40000000015 */
[----:B------:R-:W-:-:S10]  /*1710*/  FFMA R20, R18, R25, R15 ;  /* 0x0000001912147223 */ /* 0x000fd4000000000f */
.L_x_74:
[----:B------:R-:W-:Y:S05]  /*1720*/  BSYNC.RECONVERGENT B1 ;  /* 0x0000000000017941 */ /* 0x000fea0003800200 */
.L_x_73:
[----:B------:R-:W-:-:S13]  /*1730*/  ISETP.LT.OR P0, PT, R10, R13, P0 ;  /* 0x0000000d0a00720c */ /* 0x000fda0000701670 */
[----:B------:R-:W-:Y:S05]  /*1740*/  @!P0 BRA `(.L_x_47) ;  /* 0x0000000000408947 */ /* 0x000fea0003800000 */
[----:B------:R-:W4:Y:S08]  /*1750*/  LDC.64 R14, c[0x0][0x388] ;  /* 0x0000e200ff0e7b82 */ /* 0x000f300000000a00 */
[----:B------:R-:W5:Y:S01]  /*1760*/  LDC.64 R16, c[0x0][0x380] ;  /* 0x0000e000ff107b82 */ /* 0x000f620000000a00 */
[----:B----4-:R-:W-:-:S06]  /*1770*/  IMAD.WIDE R14, R10, 0x4, R14 ;  /* 0x000000040a0e7825 */ /* 0x010fcc00078e020e */
[----:B------:R-:W0:Y:S01]  /*1780*/  LDG.E R14, desc[UR12][R14.64] ;  /* 0x0000000c0e0e7981 */ /* 0x000e22000c1e1900 */
[----:B-----5:R-:W-:-:S06]  /*1790*/  IMAD.WIDE R16, R10, 0x4, R16 ;  /* 0x000000040a107825 */ /* 0x020fcc00078e0210 */
[----:B------:R-:W4:Y:S01]  /*17a0*/  LDG.E R16, desc[UR12][R16.64] ;  /* 0x0000000c10107981 */ /* 0x000f22000c1e1900 */
[----:B------:R-:W-:Y:S02]  /*17b0*/  ISETP.NE.AND P2, PT, R11, 0x1, PT ;  /* 0x000000010b00780c */ /* 0x000fe40003f45270 */
[----:B------:R-:W-:Y:S02]  /*17c0*/  ISETP.NE.AND P3, PT, R8, 0x1, PT ;  /* 0x000000010800780c */ /* 0x000fe40003f65270 */
[-C--:B0-----:R-:W-:Y:S02]  /*17d0*/  ISETP.NE.AND P0, PT, R5, R14.reuse, PT ;  /* 0x0000000e0500720c */ /* 0x081fe40003f05270 */
[----:B---3--:R-:W-:Y:S02]  /*17e0*/  ISETP.NE.AND P1, PT, R9, R14, PT ;  /* 0x0000000e0900720c */ /* 0x008fe40003f25270 */
[----:B-1----:R-:W-:Y:S02]  /*17f0*/  FSEL R7, R7, RZ, !P0 ;  /* 0x000000ff07077208 */ /* 0x002fe40004000000 */
[----:B--2---:R-:W-:-:S02]  /*1800*/  FSEL R12, R12, RZ, !P1 ;  /* 0x000000ff0c0c7208 */ /* 0x004fc40004800000 */
[----:B------:R-:W-:Y:S02]  /*1810*/  FSEL R8, R7, RZ, !P3 ;  /* 0x000000ff07087208 */ /* 0x000fe40005800000 */
[----:B------:R-:W-:-:S03]  /*1820*/  FSEL R5, R12, RZ, !P2 ;  /* 0x000000ff0c057208 */ /* 0x000fc60005000000 */
[-C--:B----4-:R-:W-:Y:S02]  /*1830*/  FFMA R21, R8, R16.reuse, R21 ;  /* 0x0000001008157223 */ /* 0x090fe40000000015 */
[----:B------:R-:W-:-:S07]  /*1840*/  FFMA R20, R5, R16, R20 ;  /* 0x0000001005147223 */ /* 0x000fce0000000014 */
.L_x_47:
[----:B------:R-:W-:Y:S05]  /*1850*/  BSYNC.RECONVERGENT B0 ;  /* 0x0000000000007941 */ /* 0x000fea0003800200 */
.L_x_46:
[----:B0-----:R-:W0:Y:S01]  /*1860*/  LDS R8, [R4+0x40] ;  /* 0x0000400004087984 */ /* 0x001e220000000800 */
[----:B------:R-:W-:Y:S05]  /*1870*/  WARPSYNC.ALL ;  /* 0x0000000000007948 */ /* 0x000fea0003800000 */
[----:B------:R-:W4:Y:S01]  /*1880*/  LDS R5, [R4+0x280] ;  /* 0x0002800004057984 */ /* 0x000f220000000800 */
[----:B------:R-:W-:Y:S01]  /*1890*/  ISETP.NE.AND P0, PT, R3, RZ, PT ;  /* 0x000000ff0300720c */ /* 0x000fe20003f05270 */
[----:B------:R-:W5:-:S12]  /*18a0*/  LDCU UR5, c[0x0][0x3b8] ;  /* 0x00007700ff0577ac */ /* 0x000f580008000800 */
[----:B------:R-:W1:Y:S01]  /*18b0*/  @!P0 LDC R13, c[0x0][0x3bc] ;  /* 0x0000ef00ff0d8b82 */ /* 0x000e620000000800 */
[----:B0-----:R-:W-:Y:S01]  /*18c0*/  FADD R21, R8, R21 ;  /* 0x0000001508157221 */ /* 0x001fe20000000000 */
[----:B-1----:R-:W-:-:S04]  /*18d0*/  @!P0 IMAD R13, R0, R13, UR4 ;  /* 0x00000004000d8e24 */ /* 0x002fc8000f8e020d */
[----:B------:R-:W-:Y:S01]  /*18e0*/  STS [R4], R21 ;  /* 0x0000001504007388 */ /* 0x000fe20000000800 */
[----:B----4-:R-:W-:Y:S01]  /*18f0*/  FADD R5, R5, R20 ;  /* 0x0000001405057221 */ /* 0x010fe20000000000 */
[----:B------:R-:W-:-:S04]  /*1900*/  VIADD R0, R0, UR7 ;  /* 0x0000000700007c36 */ /* 0x000fc80008000000 */
[----:B------:R-:W-:Y:S01]  /*1910*/  STS [R4+0x240], R5 ;  /* 0x0002400504007388 */ /* 0x000fe20000000800 */
[----:B------:R-:W-:Y:S06]  /*1920*/  BAR.SYNC.DEFER_BLOCKING 0x0 ;  /* 0x0000000000007b1d */ /* 0x000fec0000010000 */
[----:B------:R-:W0:Y:S04]  /*1930*/  LDS R8, [R4+0x20] ;  /* 0x0000200004087984 */ /* 0x000e280000000800 */
[----:B------:R-:W3:Y:S01]  /*1940*/  LDS R10, [R4+0x260] ;  /* 0x00026000040a7984 */ /* 0x000ee20000000800 */
[----:B0-----:R-:W-:Y:S01]  /*1950*/  FADD R7, R21, R8 ;  /* 0x0000000815077221 */ /* 0x001fe20000000000 */
[----:B---3--:R-:W-:-:S04]  /*1960*/  FADD R9, R5, R10 ;  /* 0x0000000a05097221 */ /* 0x008fc80000000000 */
[----:B------:R-:W-:Y:S04]  /*1970*/  STS [R4], R7 ;  /* 0x0000000704007388 */ /* 0x000fe80000000800 */
[----:B------:R-:W-:Y:S01]  /*1980*/  STS [R4+0x240], R9 ;  /* 0x0002400904007388 */ /* 0x000fe20000000800 */
[----:B------:R-:W-:Y:S06]  /*1990*/  BAR.SYNC.DEFER_BLOCKING 0x0 ;  /* 0x0000000000007b1d */ /* 0x000fec0000010000 */
[----:B------:R-:W0:Y:S04]  /*19a0*/  LDS R8, [R4+0x10] ;  /* 0x0000100004087984 */ /* 0x000e280000000800 */
[----:B------:R-:W1:Y:S01]  /*19b0*/  LDS R10, [R4+0x250] ;  /* 0x00025000040a7984 */ /* 0x000e620000000800 */
[----:B0-----:R-:W-:Y:S01]  /*19c0*/  FADD R5, R7, R8 ;  /* 0x0000000807057221 */ /* 0x001fe20000000000 */
[----:B-1----:R-:W-:-:S04]  /*19d0*/  FADD R11, R9, R10 ;  /* 0x0000000a090b7221 */ /* 0x002fc80000000000 */
        /* <DEDUP_REMOVED lines=14> */
[----:B------:R-:W-:Y:S01]  /*1ac0*/  STS [R4], R5 ;  /* 0x0000000504007388 */ /* 0x000fe20000000800 */
[----:B------:R-:W0:Y:S03]  /*1ad0*/  @!P0 LDC.64 R8, c[0x0][0x3b0] ;  /* 0x0000ec00ff088b82 */ /* 0x000e260000000a00 */
[----:B------:R-:W-:Y:S05]  /*1ae0*/  STS [R4+0x240], R11 ;  /* 0x0002400b04007388 */ /* 0x000fea0000000800 */
[----:B------:R-:W-:Y:S01]  /*1af0*/  BAR.SYNC.DEFER_BLOCKING 0x0 ;  /* 0x0000000000007b1d */ /* 0x000fe20000010000 */
[----:B0-----:R-:W-:-:S05]  /*1b00*/  @!P0 IMAD.WIDE R8, R13, 0x4, R8 ;  /* 0x000000040d088825 */ /* 0x001fca00078e0208 */
[----:B------:R-:W0:Y:S04]  /*1b10*/  @!P0 LDS R7, [R4] ;  /* 0x0000000004078984 */ /* 0x000e280000000800 */
[----:B------:R-:W1:Y:S04]  /*1b20*/  @!P0 LDS R15, [R4+0x240] ;  /* 0x00024000040f8984 */ /* 0x000e680000000800 */
[----:B0-----:R0:W-:Y:S04]  /*1b30*/  @!P0 STG.E desc[UR12][R8.64], R7 ;  /* 0x0000000708008986 */ /* 0x0011e8000c10190c */
[----:B-1----:R0:W-:Y:S01]  /*1b40*/  @!P0 STG.E desc[UR12][R8.64+0x4], R15 ;  /* 0x0000040f08008986 */ /* 0x0021e2000c10190c */
[----:B-----5:R-:W-:-:S13]  /*1b50*/  ISETP.GE.AND P0, PT, R0, UR5, PT ;  /* 0x0000000500007c0c */ /* 0x020fda000bf06270 */
[----:B0-----:R-:W-:Y:S05]  /*1b60*/  @!P0 BRA `(.L_x_75) ;  /* 0xffffffe800348947 */ /* 0x001fea000383ffff */
[----:B------:R-:W-:Y:S05]  /*1b70*/  EXIT ;  /* 0x000000000000794d */ /* 0x000fea0003800000 */
.L_x_76:
        /* <DEDUP_REMOVED lines=16> */
.L_x_133:


//--------------------- .text.spmm_csr_warp_shared_Y --------------------------
	.section	.text.spmm_csr_warp_shared_Y,"ax",@progbits
	.align	128
        .global         spmm_csr_warp_shared_Y
        .type           spmm_csr_warp_shared_Y,@function
        .size           spmm_csr_warp_shared_Y,(.L_x_134 - spmm_csr_warp_shared_Y)
        .other          spmm_csr_warp_shared_Y,@"STO_CUDA_ENTRY STV_DEFAULT"
spmm_csr_warp_shared_Y:
.text.spmm_csr_warp_shared_Y:
[----:B------:R-:W-:Y:S01]  /*0000*/  LDC R1, c[0x0][0x37c] ;  /* 0x0000df00ff017b82 */ /* 0x000fe20000000800 */
[----:B------:R-:W0:Y:S07]  /*0010*/  S2R R0, SR_CTAID.Y ;  /* 0x0000000000007919 */ /* 0x000e2e0000002600 */
[----:B------:R-:W1:Y:S01]  /*0020*/  LDC.64 R2, c[0x0][0x3a8] ;  /* 0x0000ea00ff027b82 */ /* 0x000e620000000a00 */
[----:B------:R-:W0:Y:S01]  /*0030*/  LDCU UR4, c[0x0][0x364] ;  /* 0x00006c80ff0477ac */ /* 0x000e220008000800 */
[----:B------:R-:W0:Y:S01]  /*0040*/  S2R R5, SR_TID.Y ;  /* 0x0000000000057919 */ /* 0x000e220000002200 */
[----:B------:R-:W2:Y:S01]  /*0050*/  LDCU.64 UR8, c[0x0][0x358] ;  /* 0x00006b00ff0877ac */ /* 0x000ea20008000a00 */
[----:B0-----:R-:W-:-:S04]  /*0060*/  IMAD R0, R0, UR4, R5 ;  /* 0x0000000400007c24 */ /* 0x001fc8000f8e0205 */
[----:B-1----:R-:W-:-:S05]  /*0070*/  IMAD.WIDE.U32 R2, R0, 0x4, R2 ;  /* 0x0000000400027825 */ /* 0x002fca00078e0002 */
[----:B--2---:R-:W2:Y:S04]  /*0080*/  LDG.E R7, desc[UR8][R2.64] ;  /* 0x0000000802077981 */ /* 0x004ea8000c1e1900 */
[----:B------:R-:W2:Y:S01]  /*0090*/  LDG.E R6, desc[UR8][R2.64+0x4] ;  /* 0x0000040802067981 */ /* 0x000ea2000c1e1900 */
[----:B------:R-:W-:Y:S01]  /*00a0*/  BSSY.RECONVERGENT B0, `(.L_x_77) ;  /* 0x000001c000007945 */ /* 0x000fe20003800200 */
[----:B------:R-:W0:Y:S01]  /*00b0*/  S2R R13, SR_TID.X ;  /* 0x00000000000d7919 */ /* 0x000e220000002100 */
[----:B------:R-:W1:Y:S01]  /*00c0*/  S2R R14, SR_CTAID.X ;  /* 0x00000000000e7919 */ /* 0x000e620000002500 */
[----:B--2---:R-:W-:-:S05]  /*00d0*/  IMAD.IADD R6, R6, 0x1, -R7 ;  /* 0x0000000106067824 */ /* 0x004fca00078e0a07 */
[----:B0-----:R-:W-:-:S13]  /*00e0*/  ISETP.GE.AND P0, PT, R13, R6, PT ;  /* 0x000000060d00720c */ /* 0x001fda0003f06270 */
[----:B-1----:R-:W-:Y:S05]  /*00f0*/  @P0 BRA `(.L_x_78) ;  /* 0x0000000000580947 */ /* 0x002fea0003800000 */
[----:B------:R-:W0:Y:S01]  /*0100*/  S2R R19, SR_CgaCtaId ;  /* 0x0000000000137919 */ /* 0x000e220000008800 */
[----:B------:R-:W1:Y:S01]  /*0110*/  LDC R23, c[0x0][0x360] ;  /* 0x0000d800ff177b82 */ /* 0x000e620000000800 */
[----:B------:R-:W-:Y:S02]  /*0120*/  MOV R8, 0x400 ;  /* 0x0000040000087802 */ /* 0x000fe40000000f00 */
[----:B------:R-:W-:-:S03]  /*0130*/  MOV R12, R13 ;  /* 0x0000000d000c7202 */ /* 0x000fc60000000f00 */
[C---:B------:R-:W-:Y:S02]  /*0140*/  VIADD R9, R8.reuse, 0x334 ;  /* 0x0000033408097836 */ /* 0x040fe40000000000 */
[----:B------:R-:W2:Y:S01]  /*0150*/  LDC.64 R2, c[0x0][0x398] ;  /* 0x0000e600ff027b82 */ /* 0x000ea20000000a00 */
[----:B------:R-:W-:-:S07]  /*0160*/  VIADD R8, R8, 0x150 ;  /* 0x0000015008087836 */ /* 0x000fce0000000000 */
[----:B------:R-:W3:Y:S01]  /*0170*/  LDC.64 R4, c[0x0][0x3a0] ;  /* 0x0000e800ff047b82 */ /* 0x000ee20000000a00 */
[C---:B0-----:R-:W-:Y:S02]  /*0180*/  LEA R15, R19.reuse, R9, 0x18 ;  /* 0x00000009130f7211 */ /* 0x041fe400078ec0ff */
[----:B------:R-:W-:-:S07]  /*0190*/  LEA R19, R19, R8, 0x18 ;  /* 0x0000000813137211 */ /* 0x000fce00078ec0ff */
.L_x_79:
[----:B------:R-:W-:-:S04]  /*01a0*/  IMAD.IADD R11, R7, 0x1, R12 ;  /* 0x00000001070b7824 */ /* 0x000fc800078e020c */
[----:B0-2---:R-:W-:-:S04]  /*01b0*/  IMAD.WIDE R8, R11, 0x4, R2 ;  /* 0x000000040b087825 */ /* 0x005fc800078e0202 */
[----:B---3--:R-:W-:Y:S02]  /*01c0*/  IMAD.WIDE R10, R11, 0x4, R4 ;  /* 0x000000040b0a7825 */ /* 0x008fe400078e0204 */
[----:B------:R-:W2:Y:S04]  /*01d0*/  LDG.E R8, desc[UR8][R8.64] ;  /* 0x0000000808087981 */ /* 0x000ea8000c1e1900 */
[----:B------:R-:W3:Y:S01]  /*01e0*/  LDG.E R10, desc[UR8][R10.64] ;  /* 0x000000080a0a7981 */ /* 0x000ee2000c1e1900 */
[C---:B------:R-:W-:Y:S02]  /*01f0*/  IMAD R17, R12.reuse, 0x4, R15 ;  /* 0x000000040c117824 */ /* 0x040fe400078e020f */
[----:B------:R-:W-:Y:S01]  /*0200*/  IMAD R21, R12, 0x4, R19 ;  /* 0x000000040c157824 */ /* 0x000fe200078e0213 */
[----:B-1----:R-:W-:-:S04]  /*0210*/  IADD3 R12, PT, PT, R23, R12, RZ ;  /* 0x0000000c170c7210 */ /* 0x002fc80007ffe0ff */
[----:B------:R-:W-:Y:S01]  /*0220*/  ISETP.GE.AND P0, PT, R12, R6, PT ;  /* 0x000000060c00720c */ /* 0x000fe20003f06270 */
[----:B--2---:R0:W-:Y:S04]  /*0230*/  STS [R17], R8 ;  /* 0x0000000811007388 */ /* 0x0041e80000000800 */
[----:B---3--:R0:W-:Y:S08]  /*0240*/  STS [R21], R10 ;  /* 0x0000000a15007388 */ /* 0x0081f00000000800 */
[----:B------:R-:W-:Y:S05]  /*0250*/  @!P0 BRA `(.L_x_79) ;  /* 0xfffffffc00d08947 */ /* 0x000fea000383ffff */
.L_x_78:
[----:B------:R-:W-:Y:S05]  /*0260*/  BSYNC.RECONVERGENT B0 ;  /* 0x0000000000007941 */ /* 0x000fea0003800200 */
.L_x_77:
[----:B------:R-:W1:Y:S01]  /*0270*/  LDCU UR4, c[0x0][0x3b8] ;  /* 0x00007700ff0477ac */ /* 0x000e620008000800 */
[----:B------:R-:W-:-:S05]  /*0280*/  IMAD R2, R14, 0x40, R13 ;  /* 0x000000400e027824 */ /* 0x000fca00078e020d */
[----:B------:R-:W-:-:S04]  /*0290*/  SHF.R.S32.HI R3, RZ, 0x1f, R2 ;  /* 0x0000001fff037819 */ /* 0x000fc80000011402 */
[----:B------:R-:W-:-:S04]  /*02a0*/  LEA.HI R3, R3, R2, RZ, 0x5 ;  /* 0x0000000203037211 */ /* 0x000fc800078f28ff */
[----:B------:R-:W-:Y:S01]  /*02b0*/  SHF.R.S32.HI R7, RZ, 0x5, R3 ;  /* 0x00000005ff077819 */ /* 0x000fe20000011403 */
[----:B------:R-:W-:Y:S03]  /*02c0*/  BAR.SYNC.DEFER_BLOCKING 0x0 ;  /* 0x0000000000007b1d */ /* 0x000fe60000010000 */
[----:B-1----:R-:W-:-:S13]  /*02d0*/  ISETP.GE.AND P0, PT, R7, UR4, PT ;  /* 0x0000000407007c0c */ /* 0x002fda000bf06270 */
[----:B------:R-:W-:Y:S05]  /*02e0*/  @P0 EXIT ;  /* 0x000000000000094d */ /* 0x000fea0003800000 */
[----:B------:R-:W1:Y:S01]  /*02f0*/  S2UR UR6, SR_CgaCtaId ;  /* 0x00000000000679c3 */ /* 0x000e620000008800 */
[----:B------:R-:W-:Y:S01]  /*0300*/  UMOV UR5, 0x400 ;  /* 0x0000040000057882 */ /* 0x000fe20000000000 */
[----:B------:R-:W-:Y:S01]  /*0310*/  SHF.R.U32.HI R9, RZ, 0x2, R13 ;  /* 0x00000002ff097819 */ /* 0x000fe2000001160d */
[----:B------:R-:W-:Y:S01]  /*0320*/  UIADD3 UR4, UPT, UPT, UR5, 0x140, URZ ;  /* 0x0000014005047890 */ /* 0x000fe2000fffe0ff */
[----:B0-----:R-:W-:Y:S01]  /*0330*/  LOP3.LUT R10, R13, 0x1f, RZ, 0xc0, !PT ;  /* 0x0000001f0d0a7812 */ /* 0x001fe200078ec0ff */
[----:B------:R-:W-:Y:S01]  /*0340*/  VIADD R11, R6, 0xffffffff ;  /* 0xffffffff060b7836 */ /* 0x000fe20000000000 */
[----:B------:R-:W-:Y:S02]  /*0350*/  LOP3.LUT R9, R9, 0xf8, RZ, 0xc0, !PT ;  /* 0x000000f809097812 */ /* 0x000fe400078ec0ff */
[----:B------:R-:W0:Y:S01]  /*0360*/  LDC R8, c[0x0][0x370] ;  /* 0x0000dc00ff087b82 */ /* 0x000e220000000800 */
[----:B-1----:R-:W-:Y:S02]  /*0370*/  ULEA UR4, UR6, UR4, 0x18 ;  /* 0x0000000406047291 */ /* 0x002fe4000f8ec0ff */
[----:B------:R-:W-:-:S04]  /*0380*/  ULEA UR5, UR6, UR5, 0x18 ;  /* 0x0000000506057291 */ /* 0x000fc8000f8ec0ff */
[----:B------:R-:W-:Y:S02]  /*0390*/  VIADD R3, R9, UR4 ;  /* 0x0000000409037c36 */ /* 0x000fe40008000000 */
[----:B------:R-:W-:-:S03]  /*03a0*/  LEA R12, R13, UR5, 0x2 ;  /* 0x000000050d0c7c11 */ /* 0x000fc6000f8e10ff */
[----:B------:R-:W-:-:S07]  /*03b0*/  LEA R13, R10, R3, 0x2 ;  /* 0x000000030a0d7211 */ /* 0x000fce00078e10ff */
.L_x_90:
[----:B------:R-:W-:Y:S01]  /*03c0*/  ISETP.GT.U32.AND P0, PT, R10, 0x1, PT ;  /* 0x000000010a00780c */ /* 0x000fe20003f04070 */
[----:B------:R-:W-:-:S12]  /*03d0*/  BSSY.RECONVERGENT B0, `(.L_x_80) ;  /* 0x0000007000007945 */ /* 0x000fd80003800200 */
[----:B------:R-:W-:Y:S05]  /*03e0*/  @P0 BRA `(.L_x_81) ;  /* 0x0000000000140947 */ /* 0x000fea0003800000 */
[----:B------:R-:W1:Y:S01]  /*03f0*/  LDC.64 R2, c[0x0][0x390] ;  /* 0x0000e400ff027b82 */ /* 0x000e620000000a00 */
[----:B------:R-:W-:-:S04]  /*0400*/  IMAD.IADD R5, R10, 0x1, R7 ;  /* 0x000000010a057824 */ /* 0x000fc800078e0207 */
[----:B-1----:R-:W-:-:S06]  /*0410*/  IMAD.WIDE R2, R5, 0x4, R2 ;  /* 0x0000000405027825 */ /* 0x002fcc00078e0202 */
[----:B------:R-:W2:Y:S04]  /*0420*/  LDG.E R2, desc[UR8][R2.64] ;  /* 0x0000000802027981 */ /* 0x000ea8000c1e1900 */
[----:B--2---:R1:W-:Y:S02]  /*0430*/  STS [R13], R2 ;  /* 0x000000020d007388 */ /* 0x0043e40000000800 */
.L_x_81:
[----:B------:R-:W-:Y:S05]  /*0440*/  BSYNC.RECONVERGENT B0 ;  /* 0x0000000000007941 */ /* 0x000fea0003800200 */
.L_x_80:
[----:B-1----:R-:W1:Y:S01]  /*0450*/  LDS.64 R2, [R9+UR4] ;  /* 0x0000000409027984 */ /* 0x002e620008000a00 */
[----:B------:R-:W-:Y:S01]  /*0460*/  BSSY.RECONVERGENT B0, `(.L_x_82) ;  /* 0x0000036000007945 */ /* 0x000fe20003800200 */
[----:B-1----:R-:W-:Y:S02]  /*0470*/  IMAD.IADD R14, R10, 0x1, R2 ;  /* 0x000000010a0e7824 */ /* 0x002fe400078e0202 */
[----:B------:R-:W-:-:S03]  /*0480*/  HFMA2 R2, -RZ, RZ, 0, 0 ;  /* 0x00000000ff027431 */ /* 0x000fc600000001ff */
[----:B------:R-:W-:-:S13]  /*0490*/  ISETP.GE.AND P0, PT, R14, R3, PT ;  /* 0x000000030e00720c */ /* 0x000fda0003f06270 */
[----:B------:R-:W-:Y:S05]  /*04a0*/  @P0 BRA `(.L_x_83) ;  /* 0x0000000000c40947 */ /* 0x000fea0003800000 */
[----:B------:R-:W-:-:S07]  /*04b0*/  IMAD.MOV.U32 R2, RZ, RZ, RZ ;  /* 0x000000ffff027224 */ /* 0x000fce00078e00ff */
.L_x_89:
[----:B------:R-:W1:Y:S02]  /*04c0*/  LDC.64 R16, c[0x0][0x388] ;  /* 0x0000e200ff107b82 */ /* 0x000e640000000a00 */
[----:B-1----:R-:W-:-:S05]  /*04d0*/  IMAD.WIDE R16, R14, 0x4, R16 ;  /* 0x000000040e107825 */ /* 0x002fca00078e0210 */
[----:B------:R1:W5:Y:S01]  /*04e0*/  LDG.E R4, desc[UR8][R16.64] ;  /* 0x0000000810047981 */ /* 0x000362000c1e1900 */
[----:B------:R-:W-:Y:S01]  /*04f0*/  ISETP.GE.AND P1, PT, R6, 0x2, PT ;  /* 0x000000020600780c */ /* 0x000fe20003f26270 */
[----:B------:R-:W-:Y:S01]  /*0500*/  IMAD.MOV.U32 R15, RZ, RZ, R14 ;  /* 0x000000ffff0f7224 */ /* 0x000fe200078e000e */
[----:B------:R-:W-:Y:S01]  /*0510*/  IADD3 R14, PT, PT, R14, 0x20, RZ ;  /* 0x000000200e0e7810 */ /* 0x000fe20007ffe0ff */
[----:B------:R-:W-:Y:S01]  /*0520*/  BSSY.RECONVERGENT B1, `(.L_x_84) ;  /* 0x0000014000017945 */ /* 0x000fe20003800200 */
[----:B------:R-:W-:Y:S02]  /*0530*/  IMAD.MOV.U32 R5, RZ, RZ, RZ ;  /* 0x000000ffff057224 */ /* 0x000fe400078e00ff */
[----:B------:R-:W-:-:S07]  /*0540*/  ISETP.GE.AND P0, PT, R14, R3, PT ;  /* 0x000000030e00720c */ /* 0x000fce0003f06270 */
[----:B-1----:R-:W-:Y:S06]  /*0550*/  @!P1 BRA `(.L_x_85) ;  /* 0x0000000000409947 */ /* 0x002fec0003800000 */
[----:B------:R-:W1:Y:S01]  /*0560*/  S2R R18, SR_CgaCtaId ;  /* 0x0000000000127919 */ /* 0x000e620000008800 */
[----:B------:R-:W-:Y:S01]  /*0570*/  MOV R5, 0x400 ;  /* 0x0000040000057802 */ /* 0x000fe20000000f00 */
[----:B------:R-:W-:-:S04]  /*0580*/  IMAD.MOV.U32 R16, RZ, RZ, R11 ;  /* 0x000000ffff107224 */ /* 0x000fc800078e000b */
[----:B------:R-:W-:Y:S01]  /*0590*/  VIADD R17, R5, 0x150 ;  /* 0x0000015005117836 */ /* 0x000fe20000000000 */
[----:B------:R-:W-:-:S04]  /*05a0*/  MOV R5, RZ ;  /* 0x000000ff00057202 */ /* 0x000fc80000000f00 */
[----:B-1----:R-:W-:-:S07]  /*05b0*/  LEA R20, R18, R17, 0x18 ;  /* 0x0000001112147211 */ /* 0x002fce00078ec0ff */
.L_x_86:
[----:B------:R-:W-:-:S05]  /*05c0*/  IMAD.IADD R17, R16, 0x1, -R5 ;  /* 0x0000000110117824 */ /* 0x000fca00078e0a05 */
[----:B------:R-:W-:-:S04]  /*05d0*/  LEA.HI R18, R17, R17, RZ, 0x1 ;  /* 0x0000001111127211 */ /* 0x000fc800078f08ff */
[----:B------:R-:W-:-:S04]  /*05e0*/  LEA.HI.SX32 R17, R18, R5, 0x1f ;  /* 0x0000000512117211 */ /* 0x000fc800078ffaff */
[----:B------:R-:W-:-:S05]  /*05f0*/  LEA R18, R17, R20, 0x2 ;  /* 0x0000001411127211 */ /* 0x000fca00078e10ff */
[----:B------:R-:W1:Y:S02]  /*0600*/  LDS R19, [R18] ;  /* 0x0000000012137984 */ /* 0x000e640000000800 */
[----:B-1---5:R-:W-:-:S04]  /*0610*/  ISETP.GE.AND P1, PT, R19, R4, PT ;  /* 0x000000041300720c */ /* 0x022fc80003f26270 */
[----:B------:R-:W-:-:S09]  /*0620*/  SEL R16, R16, R17, !P1 ;  /* 0x0000001110107207 */ /* 0x000fd20004800000 */
[----:B------:R-:W-:-:S05]  /*0630*/  @!P1 VIADD R5, R17, 0x1 ;  /* 0x0000000111059836 */ /* 0x000fca0000000000 */
[----:B------:R-:W-:-:S13]  /*0640*/  ISETP.GE.AND P1, PT, R5, R16, PT ;  /* 0x000000100500720c */ /* 0x000fda0003f26270 */
[----:B------:R-:W-:Y:S05]  /*0650*/  @!P1 BRA `(.L_x_86) ;  /* 0xfffffffc00d89947 */ /* 0x000fea000383ffff */
.L_x_85:
[----:B------:R-:W-:Y:S05]  /*0660*/  BSYNC.RECONVERGENT B1 ;  /* 0x0000000000017941 */ /* 0x000fea0003800200 */
.L_x_84:
[----:B------:R-:W-:Y:S01]  /*0670*/  ISETP.GE.AND P1, PT, R5, R6, PT ;  /* 0x000000060500720c */ /* 0x000fe20003f26270 */
[----:B------:R-:W-:Y:S01]  /*0680*/  BSSY.RECONVERGENT B1, `(.L_x_87) ;  /* 0x000000e000017945 */ /* 0x000fe20003800200 */
[----:B------:R-:W-:-:S11]  /*0690*/  IMAD.MOV.U32 R17, RZ, RZ, RZ ;  /* 0x000000ffff117224 */ /* 0x000fd600078e00ff */
[----:B------:R-:W-:Y:S05]  /*06a0*/  @P1 BRA `(.L_x_88) ;  /* 0x00000000002c1947 */ /* 0x000fea0003800000 */
[----:B------:R-:W1:Y:S01]  /*06b0*/  S2R R21, SR_CgaCtaId ;  /* 0x0000000000157919 */ /* 0x000e620000008800 */
[----:B------:R-:W-:-:S04]  /*06c0*/  MOV R18, 0x400 ;  /* 0x0000040000127802 */ /* 0x000fc80000000f00 */
[----:B------:R-:W-:-:S04]  /*06d0*/  IADD3 R16, PT, PT, R18, 0x150, RZ ;  /* 0x0000015012107810 */ /* 0x000fc80007ffe0ff */
[----:B-1----:R-:W-:-:S05]  /*06e0*/  LEA R16, R21, R16, 0x18 ;  /* 0x0000001015107211 */ /* 0x002fca00078ec0ff */
[----:B------:R-:W-:-:S05]  /*06f0*/  IMAD R16, R5, 0x4, R16 ;  /* 0x0000000405107824 */ /* 0x000fca00078e0210 */
[----:B------:R-:W1:Y:S02]  /*0700*/  LDS R19, [R16] ;  /* 0x0000000010137984 */ /* 0x000e640000000800 */
[----:B-1---5:R-:W-:-:S13]  /*0710*/  ISETP.NE.AND P1, PT, R19, R4, PT ;  /* 0x000000041300720c */ /* 0x022fda0003f25270 */
[----:B------:R-:W-:-:S05]  /*0720*/  @!P1 VIADD R18, R18, 0x334 ;  /* 0x0000033412129836 */ /* 0x000fca0000000000 */
[----:B------:R-:W-:-:S04]  /*0730*/  @!P1 LEA R18, R21, R18, 0x18 ;  /* 0x0000001215129211 */ /* 0x000fc800078ec0ff */
[----:B------:R-:W-:-:S05]  /*0740*/  @!P1 LEA R5, R5, R18, 0x2 ;  /* 0x0000001205059211 */ /* 0x000fca00078e10ff */
[----:B------:R1:W2:Y:S02]  /*0750*/  @!P1 LDS R17, [R5] ;  /* 0x0000000005119984 */ /* 0x0002a40000000800 */
.L_x_88:
[----:B------:R-:W-:Y:S05]  /*0760*/  BSYNC.RECONVERGENT B1 ;  /* 0x0000000000017941 */ /* 0x000fea0003800200 */
.L_x_87:
[----:B-1---5:R-:W1:Y:S02]  /*0770*/  LDC.64 R4, c[0x0][0x380] ;  /* 0x0000e000ff047b82 */ /* 0x022e640000000a00 */
[----:B-1----:R-:W-:-:S06]  /*0780*/  IMAD.WIDE R4, R15, 0x4, R4 ;  /* 0x000000040f047825 */ /* 0x002fcc00078e0204 */
[----:B------:R-:W2:Y:S02]  /*0790*/  LDG.E R5, desc[UR8][R4.64] ;  /* 0x0000000804057981 */ /* 0x000ea4000c1e1900 */
[----:B--2---:R-:W-:Y:S01]  /*07a0*/  FFMA R2, R5, R17, R2 ;  /* 0x0000001105027223 */ /* 0x004fe20000000002 */
[----:B------:R-:W-:Y:S06]  /*07b0*/  @!P0 BRA `(.L_x_89) ;  /* 0xfffffffc00408947 */ /* 0x000fec000383ffff */
.L_x_83:
[----:B------:R-:W-:Y:S05]  /*07c0*/  BSYNC.RECONVERGENT B0 ;  /* 0x0000000000007941 */ /* 0x000fea0003800200 */
.L_x_82:
[----:B------:R-:W1:Y:S01]  /*07d0*/  LDS R3, [R12+0x40] ;  /* 0x000040000c037984 */ /* 0x000e620000000800 */
[----:B------:R-:W-:Y:S05]  /*07e0*/  WARPSYNC.ALL ;  /* 0x0000000000007948 */ /* 0x000fea0003800000 */
[----:B------:R-:W-:Y:S01]  /*07f0*/  ISETP.NE.AND P0, PT, R10, RZ, PT ;  /* 0x000000ff0a00720c */ /* 0x000fe20003f05270 */
[----:B------:R-:W2:-:S12]  /*0800*/  LDCU UR5, c[0x0][0x3b8] ;  /* 0x00007700ff0577ac */ /* 0x000e980008000800 */
[----:B------:R-:W3:Y:S01]  /*0810*/  @!P0 LDC R19, c[0x0][0x3bc] ;  /* 0x0000ef00ff138b82 */ /* 0x000ee20000000800 */
[----:B-1----:R-:W-:Y:S01]  /*0820*/  FADD R3, R3, R2 ;  /* 0x0000000203037221 */ /* 0x002fe20000000000 */
[----:B---3--:R-:W-:-:S04]  /*0830*/  @!P0 IMAD R19, R7, R19, R0 ;  /* 0x0000001307138224 */ /* 0x008fc800078e0200 */
[----:B------:R-:W-:Y:S01]  /*0840*/  STS [R12], R3 ;  /* 0x000000030c007388 */ /* 0x000fe20000000800 */
[----:B0-----:R-:W-:Y:S01]  /*0850*/  IMAD R7, R8, 0x2, R7 ;  /* 0x0000000208077824 */ /* 0x001fe200078e0207 */
        /* <DEDUP_REMOVED lines=24> */
.L_x_91:
        /* <DEDUP_REMOVED lines=10> */
.L_x_134:


//--------------------- .text.spmm_csr_warp_shared --------------------------
	.section	.text.spmm_csr_warp_shared,"ax",@progbits
	.align	128
        .global         spmm_csr_warp_shared
        .type           spmm_csr_warp_shared,@function
        .size           spmm_csr_warp_shared,(.L_x_135 - spmm_csr_warp_shared)
        .other          spmm_csr_warp_shared,@"STO_CUDA_ENTRY STV_DEFAULT"
spmm_csr_warp_shared:
.text.spmm_csr_warp_shared:
[----:B------:R-:W-:Y:S01]  /*0000*/  LDC R1, c[0x0][0x37c] ;  /* 0x0000df00ff017b82 */ /* 0x000fe20000000800 */
[----:B------:R-:W0:Y:S07]  /*0010*/  S2R R0, SR_CTAID.X ;  /* 0x0000000000007919 */ /* 0x000e2e0000002500 */
[----:B------:R-:W1:Y:S01]  /*0020*/  LDC.64 R2, c[0x0][0x3a8] ;  /* 0x0000ea00ff027b82 */ /* 0x000e620000000a00 */
[----:B------:R-:W0:Y:S01]  /*0030*/  LDCU UR4, c[0x0][0x360] ;  /* 0x00006c00ff0477ac */ /* 0x000e220008000800 */
[----:B------:R-:W0:Y:S01]  /*0040*/  S2R R5, SR_TID.X ;  /* 0x0000000000057919 */ /* 0x000e220000002100 */
[----:B------:R-:W2:Y:S01]  /*0050*/  LDCU.64 UR8, c[0x0][0x358] ;  /* 0x00006b00ff0877ac */ /* 0x000ea20008000a00 */
[----:B0-----:R-:W-:-:S04]  /*0060*/  IMAD R0, R0, UR4, R5 ;  /* 0x0000000400007c24 */ /* 0x001fc8000f8e0205 */
[----:B-1----:R-:W-:-:S05]  /*0070*/  IMAD.WIDE R2, R0, 0x4, R2 ;  /* 0x0000000400027825 */ /* 0x002fca00078e0202 */
[----:B--2---:R-:W2:Y:S04]  /*0080*/  LDG.E R7, desc[UR8][R2.64] ;  /* 0x0000000802077981 */ /* 0x004ea8000c1e1900 */
[----:B------:R-:W2:Y:S01]  /*0090*/  LDG.E R6, desc[UR8][R2.64+0x4] ;  /* 0x0000040802067981 */ /* 0x000ea2000c1e1900 */
[----:B------:R-:W-:Y:S01]  /*00a0*/  BSSY.RECONVERGENT B0, `(.L_x_92) ;  /* 0x000001c000007945 */ /* 0x000fe20003800200 */
[----:B------:R-:W0:Y:S01]  /*00b0*/  S2R R13, SR_TID.Y ;  /* 0x00000000000d7919 */ /* 0x000e220000002200 */
[----:B------:R-:W1:Y:S01]  /*00c0*/  S2R R14, SR_CTAID.Y ;  /* 0x00000000000e7919 */ /* 0x000e620000002600 */
        /* <DEDUP_REMOVED lines=13> */
.L_x_94:
[----:B------:R-:W-:-:S04]  /*01a0*/  IMAD.IADD R11, R7, 0x1, R12 ;  /* 0x00000001070b7824 */ /* 0x000fc800078e020c */
[----:B0-2---:R-:W-:-:S04]  /*01b0*/  IMAD.WIDE R8, R11, 0x4, R2 ;  /* 0x000000040b087825 */ /* 0x005fc800078e0202 */
[----:B---3--:R-:W-:Y:S02]  /*01c0*/  IMAD.WIDE R10, R11, 0x4, R4 ;  /* 0x000000040b0a7825 */ /* 0x008fe400078e0204 */
[----:B------:R-:W2:Y:S04]  /*01d0*/  LDG.E R8, desc[UR8][R8.64] ;  /* 0x0000000808087981 */ /* 0x000ea8000c1e1900 */
[----:B------:R-:W3:Y:S01]  /*01e0*/  LDG.E R10, desc[UR8][R10.64] ;  /* 0x000000080a0a7981 */ /* 0x000ee2000c1e1900 */
[C---:B------:R-:W-:Y:S01]  /*01f0*/  IMAD R17, R12.reuse, 0x4, R15 ;  /* 0x000000040c117824 */ /* 0x040fe200078e020f */
[----:B------:R-:W-:Y:S01]  /*0200*/  LEA R21, R12, R19, 0x2 ;  /* 0x000000130c157211 */ /* 0x000fe200078e10ff */
[----:B-1----:R-:W-:-:S05]  /*0210*/  IMAD.IADD R12, R23, 0x1, R12 ;  /* 0x00000001170c7824 */ /* 0x002fca00078e020c */
[----:B------:R-:W-:Y:S01]  /*0220*/  ISETP.GE.AND P0, PT, R12, R6, PT ;  /* 0x000000060c00720c */ /* 0x000fe20003f06270 */
[----:B--2---:R0:W-:Y:S04]  /*0230*/  STS [R17], R8 ;  /* 0x0000000811007388 */ /* 0x0041e80000000800 */
[----:B---3--:R0:W-:Y:S08]  /*0240*/  STS [R21], R10 ;  /* 0x0000000a15007388 */ /* 0x0081f00000000800 */
[----:B------:R-:W-:Y:S05]  /*0250*/  @!P0 BRA `(.L_x_94) ;  /* 0xfffffffc00d08947 */ /* 0x000fea000383ffff */
.L_x_93:
[----:B------:R-:W-:Y:S05]  /*0260*/  BSYNC.RECONVERGENT B0 ;  /* 0x0000000000007941 */ /* 0x000fea0003800200 */
.L_x_92:
[----:B------:R-:W1:Y:S01]  /*0270*/  LDCU UR4, c[0x0][0x3b8] ;  /* 0x00007700ff0477ac */ /* 0x000e620008000800 */
[----:B------:R-:W-:-:S05]  /*0280*/  IMAD R7, R14, 0x40, R13 ;  /* 0x000000400e077824 */ /* 0x000fca00078e020d */
[----:B------:R-:W-:Y:S01]  /*0290*/  SHF.R.U32.HI R7, RZ, 0x5, R7 ;  /* 0x00000005ff077819 */ /* 0x000fe20000011607 */
        /* <DEDUP_REMOVED lines=13> */
[----:B------:R-:W-:Y:S02]  /*0370*/  IADD3 R3, PT, PT, R9, UR4, RZ ;  /* 0x0000000409037c10 */ /* 0x000fe4000fffe0ff */
[----:B------:R-:W-:-:S03]  /*0380*/  LEA R12, R13, UR5, 0x2 ;  /* 0x000000050d0c7c11 */ /* 0x000fc6000f8e10ff */
[----:B------:R-:W-:-:S07]  /*0390*/  IMAD R13, R10, 0x4, R3 ;  /* 0x000000040a0d7824 */ /* 0x000fce00078e0203 */
.L_x_105:
[----:B------:R-:W-:Y:S01]  /*03a0*/  ISETP.GT.U32.AND P0, PT, R10, 0x1, PT ;  /* 0x000000010a00780c */ /* 0x000fe20003f04070 */
[----:B------:R-:W-:-:S12]  /*03b0*/  BSSY.RECONVERGENT B0, `(.L_x_95) ;  /* 0x0000007000007945 */ /* 0x000fd80003800200 */
[----:B------:R-:W-:Y:S05]  /*03c0*/  @P0 BRA `(.L_x_96) ;  /* 0x0000000000140947 */ /* 0x000fea0003800000 */
[----:B------:R-:W1:Y:S01]  /*03d0*/  LDC.64 R2, c[0x0][0x390] ;  /* 0x0000e400ff027b82 */ /* 0x000e620000000a00 */
[----:B------:R-:W-:-:S05]  /*03e0*/  IADD3 R5, PT, PT, R10, R7, RZ ;  /* 0x000000070a057210 */ /* 0x000fca0007ffe0ff */
[----:B-1----:R-:W-:-:S06]  /*03f0*/  IMAD.WIDE.U32 R2, R5, 0x4, R2 ;  /* 0x0000000405027825 */ /* 0x002fcc00078e0002 */
[----:B------:R-:W2:Y:S04]  /*0400*/  LDG.E R2, desc[UR8][R2.64] ;  /* 0x0000000802027981 */ /* 0x000ea8000c1e1900 */
[----:B--2---:R1:W-:Y:S02]  /*0410*/  STS [R13], R2 ;  /* 0x000000020d007388 */ /* 0x0043e40000000800 */
.L_x_96:
[----:B------:R-:W-:Y:S05]  /*0420*/  BSYNC.RECONVERGENT B0 ;  /* 0x0000000000007941 */ /* 0x000fea0003800200 */
.L_x_95:
[----:B-1----:R-:W1:Y:S01]  /*0430*/  LDS.64 R2, [R9+UR4] ;  /* 0x0000000409027984 */ /* 0x002e620008000a00 */
[----:B------:R-:W-:Y:S01]  /*0440*/  BSSY.RECONVERGENT B0, `(.L_x_97) ;  /* 0x0000036000007945 */ /* 0x000fe20003800200 */
[----:B-1----:R-:W-:Y:S02]  /*0450*/  IMAD.IADD R14, R10, 0x1, R2 ;  /* 0x000000010a0e7824 */ /* 0x002fe400078e0202 */
[----:B------:R-:W-:-:S03]  /*0460*/  IMAD.MOV.U32 R2, RZ, RZ, RZ ;  /* 0x000000ffff027224 */ /* 0x000fc600078e00ff */
[----:B------:R-:W-:-:S13]  /*0470*/  ISETP.GE.AND P0, PT, R14, R3, PT ;  /* 0x000000030e00720c */ /* 0x000fda0003f06270 */
[----:B------:R-:W-:Y:S05]  /*0480*/  @P0 BRA `(.L_x_98) ;  /* 0x0000000000c40947 */ /* 0x000fea0003800000 */
[----:B------:R-:W-:-:S07]  /*0490*/  HFMA2 R2, -RZ, RZ, 0, 0 ;  /* 0x00000000ff027431 */ /* 0x000fce00000001ff */
.L_x_104:
[----:B------:R-:W1:Y:S02]  /*04a0*/  LDC.64 R16, c[0x0][0x388] ;  /* 0x0000e200ff107b82 */ /* 0x000e640000000a00 */
[----:B-1----:R-:W-:-:S05]  /*04b0*/  IMAD.WIDE R16, R14, 0x4, R16 ;  /* 0x000000040e107825 */ /* 0x002fca00078e0210 */
[----:B------:R1:W5:Y:S01]  /*04c0*/  LDG.E R4, desc[UR8][R16.64] ;  /* 0x0000000810047981 */ /* 0x000362000c1e1900 */
[----:B------:R-:W-:Y:S01]  /*04d0*/  ISETP.GE.AND P1, PT, R6, 0x2, PT ;  /* 0x000000020600780c */ /* 0x000fe20003f26270 */
[----:B------:R-:W-:Y:S01]  /*04e0*/  IMAD.MOV.U32 R15, RZ, RZ, R14 ;  /* 0x000000ffff0f7224 */ /* 0x000fe200078e000e */
[----:B------:R-:W-:Y:S01]  /*04f0*/  BSSY.RECONVERGENT B1, `(.L_x_99) ;  /* 0x0000015000017945 */ /* 0x000fe20003800200 */
[----:B------:R-:W-:Y:S01]  /*0500*/  VIADD R14, R14, 0x20 ;  /* 0x000000200e0e7836 */ /* 0x000fe20000000000 */
[----:B------:R-:W-:-:S04]  /*0510*/  MOV R5, RZ ;  /* 0x000000ff00057202 */ /* 0x000fc80000000f00 */
[----:B------:R-:W-:-:S05]  /*0520*/  ISETP.GE.AND P0, PT, R14, R3, PT ;  /* 0x000000030e00720c */ /* 0x000fca0003f06270 */
[----:B-1----:R-:W-:Y:S08]  /*0530*/  @!P1 BRA `(.L_x_100) ;  /* 0x0000000000409947 */ /* 0x002ff00003800000 */
[----:B------:R-:W1:Y:S01]  /*0540*/  S2R R18, SR_CgaCtaId ;  /* 0x0000000000127919 */ /* 0x000e620000008800 */
[----:B------:R-:W-:Y:S02]  /*0550*/  MOV R5, 0x400 ;  /* 0x0000040000057802 */ /* 0x000fe40000000f00 */
[----:B------:R-:W-:-:S03]  /*0560*/  MOV R16, R11 ;  /* 0x0000000b00107202 */ /* 0x000fc60000000f00 */
[----:B------:R-:W-:Y:S02]  /*0570*/  VIADD R17, R5, 0x150 ;  /* 0x0000015005117836 */ /* 0x000fe40000000000 */
[----:B------:R-:W-:-:S03]  /*0580*/  IMAD.MOV.U32 R5, RZ, RZ, RZ ;  /* 0x000000ffff057224 */ /* 0x000fc600078e00ff */
[----:B-1----:R-:W-:-:S07]  /*0590*/  LEA R20, R18, R17, 0x18 ;  /* 0x0000001112147211 */ /* 0x002fce00078ec0ff */
.L_x_101:
[----:B------:R-:W-:-:S05]  /*05a0*/  IMAD.IADD R17, R16, 0x1, -R5 ;  /* 0x0000000110117824 */ /* 0x000fca00078e0a05 */
[----:B------:R-:W-:-:S04]  /*05b0*/  LEA.HI R18, R17, R17, RZ, 0x1 ;  /* 0x0000001111127211 */ /* 0x000fc800078f08ff */
[----:B------:R-:W-:-:S05]  /*05c0*/  LEA.HI.SX32 R17, R18, R5, 0x1f ;  /* 0x0000000512117211 */ /* 0x000fca00078ffaff */
[----:B------:R-:W-:-:S05]  /*05d0*/  IMAD R18, R17, 0x4, R20 ;  /* 0x0000000411127824 */ /* 0x000fca00078e0214 */
[----:B------:R-:W1:Y:S02]  /*05e0*/  LDS R19, [R18] ;  /* 0x0000000012137984 */ /* 0x000e640000000800 */
[----:B-1---5:R-:W-:-:S04]  /*05f0*/  ISETP.GE.AND P1, PT, R19, R4, PT ;  /* 0x000000041300720c */ /* 0x022fc80003f26270 */
[----:B------:R-:W-:-:S09]  /*0600*/  SEL R16, R16, R17, !P1 ;  /* 0x0000001110107207 */ /* 0x000fd20004800000 */
[----:B------:R-:W-:-:S04]  /*0610*/  @!P1 IADD3 R5, PT, PT, R17, 0x1, RZ ;  /* 0x0000000111059810 */ /* 0x000fc80007ffe0ff */
[----:B------:R-:W-:-:S13]  /*0620*/  ISETP.GE.AND P1, PT, R5, R16, PT ;  /* 0x000000100500720c */ /* 0x000fda0003f26270 */
[----:B------:R-:W-:Y:S05]  /*0630*/  @!P1 BRA `(.L_x_101) ;  /* 0xfffffffc00d89947 */ /* 0x000fea000383ffff */
.L_x_100:
[----:B------:R-:W-:Y:S05]  /*0640*/  BSYNC.RECONVERGENT B1 ;  /* 0x0000000000017941 */ /* 0x000fea0003800200 */
.L_x_99:
[----:B------:R-:W-:Y:S01]  /*0650*/  ISETP.GE.AND P1, PT, R5, R6, PT ;  /* 0x000000060500720c */ /* 0x000fe20003f26270 */
[----:B------:R-:W-:Y:S01]  /*0660*/  BSSY.RECONVERGENT B1, `(.L_x_102) ;  /* 0x000000e000017945 */ /* 0x000fe20003800200 */
[----:B------:R-:W-:-:S11]  /*0670*/  IMAD.MOV.U32 R17, RZ, RZ, RZ ;  /* 0x000000ffff117224 */ /* 0x000fd600078e00ff */
[----:B------:R-:W-:Y:S05]  /*0680*/  @P1 BRA `(.L_x_103) ;  /* 0x00000000002c1947 */ /* 0x000fea0003800000 */
[----:B------:R-:W1:Y:S01]  /*0690*/  S2R R21, SR_CgaCtaId ;  /* 0x0000000000157919 */ /* 0x000e620000008800 */
[----:B------:R-:W-:-:S05]  /*06a0*/  MOV R18, 0x400 ;  /* 0x0000040000127802 */ /* 0x000fca0000000f00 */
[----:B------:R-:W-:-:S05]  /*06b0*/  VIADD R16, R18, 0x150 ;  /* 0x0000015012107836 */ /* 0x000fca0000000000 */
[----:B-1----:R-:W-:-:S04]  /*06c0*/  LEA R16, R21, R16, 0x18 ;  /* 0x0000001015107211 */ /* 0x002fc800078ec0ff */
[----:B------:R-:W-:-:S05]  /*06d0*/  LEA R16, R5, R16, 0x2 ;  /* 0x0000001005107211 */ /* 0x000fca00078e10ff */
[----:B------:R-:W1:Y:S02]  /*06e0*/  LDS R19, [R16] ;  /* 0x0000000010137984 */ /* 0x000e640000000800 */
[----:B-1---5:R-:W-:-:S13]  /*06f0*/  ISETP.NE.AND P1, PT, R19, R4, PT ;  /* 0x000000041300720c */ /* 0x022fda0003f25270 */
[----:B------:R-:W-:-:S05]  /*0700*/  @!P1 VIADD R18, R18, 0x334 ;  /* 0x0000033412129836 */ /* 0x000fca0000000000 */
[----:B------:R-:W-:-:S05]  /*0710*/  @!P1 LEA R18, R21, R18, 0x18 ;  /* 0x0000001215129211 */ /* 0x000fca00078ec0ff */
[----:B------:R-:W-:-:S05]  /*0720*/  @!P1 IMAD R5, R5, 0x4, R18 ;  /* 0x0000000405059824 */ /* 0x000fca00078e0212 */
[----:B------:R1:W2:Y:S02]  /*0730*/  @!P1 LDS R17, [R5] ;  /* 0x0000000005119984 */ /* 0x0002a40000000800 */
.L_x_103:
[----:B------:R-:W-:Y:S05]  /*0740*/  BSYNC.RECONVERGENT B1 ;  /* 0x0000000000017941 */ /* 0x000fea0003800200 */
.L_x_102:
[----:B-1---5:R-:W1:Y:S02]  /*0750*/  LDC.64 R4, c[0x0][0x380] ;  /* 0x0000e000ff047b82 */ /* 0x022e640000000a00 */
[----:B-1----:R-:W-:-:S06]  /*0760*/  IMAD.WIDE R4, R15, 0x4, R4 ;  /* 0x000000040f047825 */ /* 0x002fcc00078e0204 */
[----:B------:R-:W2:Y:S02]  /*0770*/  LDG.E R5, desc[UR8][R4.64] ;  /* 0x0000000804057981 */ /* 0x000ea4000c1e1900 */
[----:B--2---:R-:W-:Y:S01]  /*0780*/  FFMA R2, R5, R17, R2 ;  /* 0x0000001105027223 */ /* 0x004fe20000000002 */
[----:B------:R-:W-:Y:S06]  /*0790*/  @!P0 BRA `(.L_x_104) ;  /* 0xfffffffc00408947 */ /* 0x000fec000383ffff */
.L_x_98:
[----:B------:R-:W-:Y:S05]  /*07a0*/  BSYNC.RECONVERGENT B0 ;  /* 0x0000000000007941 */ /* 0x000fea0003800200 */
.L_x_97:
[----:B------:R-:W1:Y:S01]  /*07b0*/  LDS R3, [R12+0x40] ;  /* 0x000040000c037984 */ /* 0x000e620000000800 */
[----:B------:R-:W-:Y:S05]  /*07c0*/  WARPSYNC.ALL ;  /* 0x0000000000007948 */ /* 0x000fea0003800000 */
[----:B------:R-:W-:Y:S01]  /*07d0*/  ISETP.NE.AND P0, PT, R10, RZ, PT ;  /* 0x000000ff0a00720c */ /* 0x000fe20003f05270 */
[----:B------:R-:W2:-:S12]  /*07e0*/  LDCU UR5, c[0x0][0x3b8] ;  /* 0x00007700ff0577ac */ /* 0x000e980008000800 */
[----:B------:R-:W3:Y:S01]  /*07f0*/  @!P0 LDC R19, c[0x0][0x3bc] ;  /* 0x0000ef00ff138b82 */ /* 0x000ee20000000800 */
[----:B-1----:R-:W-:Y:S01]  /*0800*/  FADD R3, R3, R2 ;  /* 0x0000000203037221 */ /* 0x002fe20000000000 */
[----:B---3--:R-:W-:Y:S01]  /*0810*/  @!P0 IMAD R19, R7, R19, R0 ;  /* 0x0000001307138224 */ /* 0x008fe200078e0200 */
[----:B0-----:R-:W-:-:S03]  /*0820*/  LEA R7, R8, R7, 0x1 ;  /* 0x0000000708077211 */ /* 0x001fc600078e08ff */
[----:B------:R-:W-:Y:S02]  /*0830*/  STS [R12], R3 ;  /* 0x000000030c007388 */ /* 0x000fe40000000800 */
        /* <DEDUP_REMOVED lines=24> */
.L_x_106:
        /* <DEDUP_REMOVED lines=12> */
.L_x_135:


//--------------------- .text.spmm_csr_warp       --------------------------
	.section	.text.spmm_csr_warp,"ax",@progbits
	.align	128
        .global         spmm_csr_warp
        .type           spmm_csr_warp,@function
        .size           spmm_csr_warp,(.L_x_136 - spmm_csr_warp)
        .other          spmm_csr_warp,@"STO_CUDA_ENTRY STV_DEFAULT"
spmm_csr_warp:
.text.spmm_csr_warp:
[----:B------:R-:W-:Y:S01]  /*0000*/  LDC R1, c[0x0][0x37c] ;  /* 0x0000df00ff017b82 */ /* 0x000fe20000000800 */
[----:B------:R-:W0:Y:S01]  /*0010*/  S2R R0, SR_CTAID.Y ;  /* 0x0000000000007919 */ /* 0x000e220000002600 */
[----:B------:R-:W1:Y:S01]  /*0020*/  LDCU UR5, c[0x0][0x3b8] ;  /* 0x00007700ff0577ac */ /* 0x000e620008000800 */
[----:B------:R-:W0:Y:S01]  /*0030*/  S2R R5, SR_TID.Y ;  /* 0x0000000000057919 */ /* 0x000e220000002200 */
[----:B------:R-:W2:Y:S01]  /*0040*/  LDCU UR4, c[0x0][0x360] ;  /* 0x00006c00ff0477ac */ /* 0x000ea20008000800 */
[----:B------:R-:W2:Y:S01]  /*0050*/  S2R R2, SR_CTAID.X ;  /* 0x0000000000027919 */ /* 0x000ea20000002500 */
[----:B------:R-:W2:Y:S01]  /*0060*/  S2R R3, SR_TID.X ;  /* 0x0000000000037919 */ /* 0x000ea20000002100 */
[----:B0-----:R-:W-:-:S05]  /*0070*/  IMAD R0, R0, 0x40, R5 ;  /* 0x0000004000007824 */ /* 0x001fca00078e0205 */
[----:B------:R-:W-:Y:S01]  /*0080*/  SHF.R.U32.HI R13, RZ, 0x5, R0 ;  /* 0x00000005ff0d7819 */ /* 0x000fe20000011600 */
[----:B--2---:R-:W-:-:S03]  /*0090*/  IMAD R0, R2, UR4, R3 ;  /* 0x0000000402007c24 */ /* 0x004fc6000f8e0203 */
[----:B-1----:R-:W-:-:S13]  /*00a0*/  ISETP.GE.AND P0, PT, R13, UR5, PT ;  /* 0x000000050d007c0c */ /* 0x002fda000bf06270 */
[----:B------:R-:W-:Y:S05]  /*00b0*/  @P0 EXIT ;  /* 0x000000000000094d */ /* 0x000fea0003800000 */
[----:B------:R-:W0:Y:S01]  /*00c0*/  LDC.64 R2, c[0x0][0x3a8] ;  /* 0x0000ea00ff027b82 */ /* 0x000e220000000a00 */
[----:B------:R-:W1:Y:S01]  /*00d0*/  LDCU.64 UR8, c[0x0][0x358] ;  /* 0x00006b00ff0877ac */ /* 0x000e620008000a00 */
[----:B0-----:R-:W-:-:S05]  /*00e0*/  IMAD.WIDE R2, R0, 0x4, R2 ;  /* 0x0000000400027825 */ /* 0x001fca00078e0202 */
[----:B-1----:R-:W2:Y:S04]  /*00f0*/  LDG.E R8, desc[UR8][R2.64+0x4] ;  /* 0x0000040802087981 */ /* 0x002ea8000c1e1900 */
[----:B------:R0:W5:Y:S01]  /*0100*/  LDG.E R9, desc[UR8][R2.64] ;  /* 0x0000000802097981 */ /* 0x000162000c1e1900 */
[----:B------:R-:W1:Y:S01]  /*0110*/  S2UR UR6, SR_CgaCtaId ;  /* 0x00000000000679c3 */ /* 0x000e620000008800 */
[----:B------:R-:W-:Y:S01]  /*0120*/  UMOV UR4, 0x400 ;  /* 0x0000040000047882 */ /* 0x000fe20000000000 */
[----:B------:R-:W-:Y:S01]  /*0130*/  SHF.R.U32.HI R11, RZ, 0x2, R5 ;  /* 0x00000002ff0b7819 */ /* 0x000fe20000011605 */
[----:B------:R-:W-:Y:S01]  /*0140*/  UIADD3 UR5, UPT, UPT, UR4, 0x140, URZ ;  /* 0x0000014004057890 */ /* 0x000fe2000fffe0ff */
[----:B------:R-:W-:Y:S02]  /*0150*/  LOP3.LUT R12, R5, 0x1f, RZ, 0xc0, !PT ;  /* 0x0000001f050c7812 */ /* 0x000fe400078ec0ff */
[----:B------:R-:W-:-:S02]  /*0160*/  LOP3.LUT R11, R11, 0xf8, RZ, 0xc0, !PT ;  /* 0x000000f80b0b7812 */ /* 0x000fc400078ec0ff */
[----:B------:R-:W3:Y:S01]  /*0170*/  LDC R10, c[0x0][0x374] ;  /* 0x0000dd00ff0a7b82 */ /* 0x000ee20000000800 */
[----:B-1----:R-:W-:Y:S02]  /*0180*/  ULEA UR4, UR6, UR4, 0x18 ;  /* 0x0000000406047291 */ /* 0x002fe4000f8ec0ff */
[----:B------:R-:W-:-:S04]  /*0190*/  ULEA UR5, UR6, UR5, 0x18 ;  /* 0x0000000506057291 */ /* 0x000fc8000f8ec0ff */
[----:B------:R-:W-:Y:S02]  /*01a0*/  LEA R14, R5, UR4, 0x2 ;  /* 0x00000004050e7c11 */ /* 0x000fe4000f8e10ff */
[----:B------:R-:W-:Y:S01]  /*01b0*/  VIADD R15, R11, UR5 ;  /* 0x000000050b0f7c36 */ /* 0x000fe20008000000 */
[----:B0-23--:R-:W-:-:S07]  /*01c0*/  IADD3 R16, PT, PT, R8, -0x1, RZ ;  /* 0xffffffff08107810 */ /* 0x00dfce0007ffe0ff */
.L_x_117:
[----:B------:R-:W-:Y:S01]  /*01d0*/  ISETP.GT.U32.AND P0, PT, R12, 0x1, PT ;  /* 0x000000010c00780c */ /* 0x000fe20003f04070 */
[----:B------:R-:W-:-:S12]  /*01e0*/  BSSY.RECONVERGENT B0, `(.L_x_107) ;  /* 0x0000008000007945 */ /* 0x000fd80003800200 */
[----:B------:R-:W-:Y:S05]  /*01f0*/  @P0 BRA `(.L_x_108) ;  /* 0x0000000000180947 */ /* 0x000fea0003800000 */
[----:B------:R-:W0:Y:S01]  /*0200*/  LDC.64 R2, c[0x0][0x390] ;  /* 0x0000e400ff027b82 */ /* 0x000e220000000a00 */
[----:B------:R-:W-:-:S04]  /*0210*/  IMAD.IADD R5, R12, 0x1, R13 ;  /* 0x000000010c057824 */ /* 0x000fc800078e020d */
[----:B0-----:R-:W-:-:S06]  /*0220*/  IMAD.WIDE.U32 R2, R5, 0x4, R2 ;  /* 0x0000000405027825 */ /* 0x001fcc00078e0002 */
[----:B------:R-:W2:Y:S01]  /*0230*/  LDG.E R2, desc[UR8][R2.64] ;  /* 0x0000000802027981 */ /* 0x000ea2000c1e1900 */
[----:B------:R-:W-:-:S05]  /*0240*/  LEA R5, R12, R15, 0x2 ;  /* 0x0000000f0c057211 */ /* 0x000fca00078e10ff */
[----:B--2---:R0:W-:Y:S02]  /*0250*/  STS [R5], R2 ;  /* 0x0000000205007388 */ /* 0x0041e40000000800 */
.L_x_108:
[----:B------:R-:W-:Y:S05]  /*0260*/  BSYNC.RECONVERGENT B0 ;  /* 0x0000000000007941 */ /* 0x000fea0003800200 */
.L_x_107:
[----:B0-----:R-:W0:Y:S01]  /*0270*/  LDS.64 R2, [R11+UR5] ;  /* 0x000000050b027984 */ /* 0x001e220008000a00 */
[----:B------:R-:W-:Y:S01]  /*0280*/  BSSY.RECONVERGENT B0, `(.L_x_109) ;  /* 0x000002e000007945 */ /* 0x000fe20003800200 */
[----:B------:R-:W-:Y:S02]  /*0290*/  HFMA2 R17, -RZ, RZ, 0, 0 ;  /* 0x00000000ff117431 */ /* 0x000fe400000001ff */
[----:B0-----:R-:W-:-:S05]  /*02a0*/  IMAD.IADD R2, R12, 0x1, R2 ;  /* 0x000000010c027824 */ /* 0x001fca00078e0202 */
[----:B------:R-:W-:-:S13]  /*02b0*/  ISETP.GE.AND P0, PT, R2, R3, PT ;  /* 0x000000030200720c */ /* 0x000fda0003f06270 */
[----:B------:R-:W-:Y:S05]  /*02c0*/  @P0 BRA `(.L_x_110) ;  /* 0x0000000000a40947 */ /* 0x000fea0003800000 */
[----:B------:R-:W-:-:S07]  /*02d0*/  IMAD.MOV.U32 R17, RZ, RZ, RZ ;  /* 0x000000ffff117224 */ /* 0x000fce00078e00ff */
.L_x_116:
[----:B0-----:R-:W0:Y:S02]  /*02e0*/  LDC.64 R4, c[0x0][0x388] ;  /* 0x0000e200ff047b82 */ /* 0x001e240000000a00 */
[----:B0-----:R-:W-:-:S05]  /*02f0*/  IMAD.WIDE R4, R2, 0x4, R4 ;  /* 0x0000000402047825 */ /* 0x001fca00078e0204 */
[----:B-----5:R0:W5:Y:S01]  /*0300*/  LDG.E R18, desc[UR8][R4.64] ;  /* 0x0000000804127981 */ /* 0x020162000c1e1900 */
[----:B------:R-:W-:Y:S01]  /*0310*/  ISETP.GE.AND P0, PT, R9, R16, PT ;  /* 0x000000100900720c */ /* 0x000fe20003f06270 */
[----:B------:R-:W-:Y:S01]  /*0320*/  BSSY.RECONVERGENT B1, `(.L_x_111) ;  /* 0x0000010000017945 */ /* 0x000fe20003800200 */
[----:B------:R-:W-:-:S11]  /*0330*/  MOV R19, R9 ;  /* 0x0000000900137202 */ /* 0x000fd60000000f00 */
[----:B0-----:R-:W-:Y:S05]  /*0340*/  @P0 BRA `(.L_x_112) ;  /* 0x0000000000340947 */ /* 0x001fea0003800000 */
[----:B------:R-:W0:Y:S01]  /*0350*/  LDC.64 R4, c[0x0][0x3a0] ;  /* 0x0000e800ff047b82 */ /* 0x000e220000000a00 */
[----:B------:R-:W-:Y:S01]  /*0360*/  IMAD.MOV.U32 R20, RZ, RZ, R16 ;  /* 0x000000ffff147224 */ /* 0x000fe200078e0010 */
[----:B------:R-:W-:-:S07]  /*0370*/  MOV R19, R9 ;  /* 0x0000000900137202 */ /* 0x000fce0000000f00 */
.L_x_113:
[----:B------:R-:W-:-:S05]  /*0380*/  IMAD.IADD R6, R20, 0x1, -R19 ;  /* 0x0000000114067824 */ /* 0x000fca00078e0a13 */
[----:B------:R-:W-:-:S04]  /*0390*/  LEA.HI R6, R6, R6, RZ, 0x1 ;  /* 0x0000000606067211 */ /* 0x000fc800078f08ff */
[----:B------:R-:W-:-:S05]  /*03a0*/  LEA.HI.SX32 R21, R6, R19, 0x1f ;  /* 0x0000001306157211 */ /* 0x000fca00078ffaff */
[----:B0-----:R-:W-:-:S06]  /*03b0*/  IMAD.WIDE R6, R21, 0x4, R4 ;  /* 0x0000000415067825 */ /* 0x001fcc00078e0204 */
[----:B------:R-:W2:Y:S02]  /*03c0*/  LDG.E R7, desc[UR8][R6.64] ;  /* 0x0000000806077981 */ /* 0x000ea4000c1e1900 */
[----:B--2--5:R-:W-:-:S04]  /*03d0*/  ISETP.GE.AND P0, PT, R7, R18, PT ;  /* 0x000000120700720c */ /* 0x024fc80003f06270 */
[----:B------:R-:W-:-:S09]  /*03e0*/  SEL R20, R20, R21, !P0 ;  /* 0x0000001514147207 */ /* 0x000fd20004000000 */
[----:B------:R-:W-:-:S04]  /*03f0*/  @!P0 IADD3 R19, PT, PT, R21, 0x1, RZ ;  /* 0x0000000115138810 */ /* 0x000fc80007ffe0ff */
[----:B------:R-:W-:-:S13]  /*0400*/  ISETP.GE.AND P0, PT, R19, R20, PT ;  /* 0x000000141300720c */ /* 0x000fda0003f06270 */
[----:B------:R-:W-:Y:S05]  /*0410*/  @!P0 BRA `(.L_x_113) ;  /* 0xfffffffc00d88947 */ /* 0x000fea000383ffff */
.L_x_112:
[----:B------:R-:W-:Y:S05]  /*0420*/  BSYNC.RECONVERGENT B1 ;  /* 0x0000000000017941 */ /* 0x000fea0003800200 */
.L_x_111:
[----:B------:R-:W-:Y:S01]  /*0430*/  ISETP.GE.AND P0, PT, R19, R8, PT ;  /* 0x000000081300720c */ /* 0x000fe20003f06270 */
[----:B------:R-:W-:Y:S01]  /*0440*/  BSSY.RECONVERGENT B1, `(.L_x_114) ;  /* 0x000000a000017945 */ /* 0x000fe20003800200 */
[----:B------:R-:W-:-:S11]  /*0450*/  IMAD.MOV.U32 R20, RZ, RZ, RZ ;  /* 0x000000ffff147224 */ /* 0x000fd600078e00ff */
[----:B------:R-:W-:Y:S05]  /*0460*/  @P0 BRA `(.L_x_115) ;  /* 0x00000000001c0947 */ /* 0x000fea0003800000 */
[----:B------:R-:W0:Y:S02]  /*0470*/  LDC.64 R4, c[0x0][0x3a0] ;  /* 0x0000e800ff047b82 */ /* 0x000e240000000a00 */
[----:B0-----:R-:W-:-:S06]  /*0480*/  IMAD.WIDE R4, R19, 0x4, R4 ;  /* 0x0000000413047825 */ /* 0x001fcc00078e0204 */
[----:B------:R-:W2:Y:S02]  /*0490*/  LDG.E R5, desc[UR8][R4.64] ;  /* 0x0000000804057981 */ /* 0x000ea4000c1e1900 */
[----:B--2--5:R-:W-:-:S13]  /*04a0*/  ISETP.NE.AND P0, PT, R5, R18, PT ;  /* 0x000000120500720c */ /* 0x024fda0003f05270 */
[----:B------:R-:W0:Y:S02]  /*04b0*/  @!P0 LDC.64 R6, c[0x0][0x398] ;  /* 0x0000e600ff068b82 */ /* 0x000e240000000a00 */
[----:B0-----:R-:W-:-:S05]  /*04c0*/  @!P0 IMAD.WIDE R6, R19, 0x4, R6 ;  /* 0x0000000413068825 */ /* 0x001fca00078e0206 */
[----:B------:R0:W5:Y:S02]  /*04d0*/  @!P0 LDG.E R20, desc[UR8][R6.64] ;  /* 0x0000000806148981 */ /* 0x000164000c1e1900 */
.L_x_115:
[----:B------:R-:W-:Y:S05]  /*04e0*/  BSYNC.RECONVERGENT B1 ;  /* 0x0000000000017941 */ /* 0x000fea0003800200 */
.L_x_114:
[----:B------:R-:W1:Y:S02]  /*04f0*/  LDC.64 R4, c[0x0][0x380] ;  /* 0x0000e000ff047b82 */ /* 0x000e640000000a00 */
[----:B-1----:R-:W-:-:S06]  /*0500*/  IMAD.WIDE R4, R2, 0x4, R4 ;  /* 0x0000000402047825 */ /* 0x002fcc00078e0204 */
[----:B------:R-:W2:Y:S01]  /*0510*/  LDG.E R4, desc[UR8][R4.64] ;  /* 0x0000000804047981 */ /* 0x000ea2000c1e1900 */
[----:B------:R-:W-:-:S04]  /*0520*/  IADD3 R2, PT, PT, R2, 0x20, RZ ;  /* 0x0000002002027810 */ /* 0x000fc80007ffe0ff */
[----:B------:R-:W-:Y:S01]  /*0530*/  ISETP.GE.AND P0, PT, R2, R3, PT ;  /* 0x000000030200720c */ /* 0x000fe20003f06270 */
[----:B--2--5:R-:W-:-:S12]  /*0540*/  FFMA R17, R4, R20, R17 ;  /* 0x0000001404117223 */ /* 0x024fd80000000011 */
[----:B------:R-:W-:Y:S05]  /*0550*/  @!P0 BRA `(.L_x_116) ;  /* 0xfffffffc00608947 */ /* 0x000fea000383ffff */
.L_x_110:
[----:B------:R-:W-:Y:S05]  /*0560*/  BSYNC.RECONVERGENT B0 ;  /* 0x0000000000007941 */ /* 0x000fea0003800200 */
.L_x_109:
        /* <DEDUP_REMOVED lines=8> */
[----:B------:R-:W-:Y:S01]  /*05f0*/  IMAD R13, R10, 0x2, R13 ;  /* 0x000000020a0d7824 */ /* 0x000fe200078e020d */
[----:B------:R-:W-:Y:S06]  /*0600*/  BAR.SYNC.DEFER_BLOCKING 0x0 ;  /* 0x0000000000007b1d */ /* 0x000fec0000010000 */
[----:B------:R-:W1:Y:S02]  /*0610*/  LDS R2, [R14+0x20] ;  /* 0x000020000e027984 */ /* 0x000e640000000800 */
[----:B-1----:R-:W-:-:S05]  /*0620*/  FADD R3, R17, R2 ;  /* 0x0000000211037221 */ /* 0x002fca0000000000 */
[----:B------:R-:W-:Y:S01]  /*0630*/  STS [R14], R3 ;  /* 0x000000030e007388 */ /* 0x000fe20000000800 */
        /* <DEDUP_REMOVED lines=18> */
[----:B0-----:R-:W-:Y:S05]  /*0760*/  @!P0 BRA `(.L_x_117) ;  /* 0xfffffff800988947 */ /* 0x001fea000383ffff */
[----:B------:R-:W-:Y:S05]  /*0770*/  EXIT ;  /* 0x000000000000794d */ /* 0x000fea0003800000 */
.L_x_118:
        /* <DEDUP_REMOVED lines=16> */
.L_x_136:


//--------------------- .text.spmm_csr_naive_shared_one --------------------------
	.section	.text.spmm_csr_naive_shared_one,"ax",@progbits
	.align	128
        .global         spmm_csr_naive_shared_one
        .type           spmm_csr_naive_shared_one,@function
        .size           spmm_csr_naive_shared_one,(.L_x_137 - spmm_csr_naive_shared_one)
        .other          spmm_csr_naive_shared_one,@"STO_CUDA_ENTRY STV_DEFAULT"
spmm_csr_naive_shared_one:
.text.spmm_csr_naive_shared_one:
[----:B------:R-:W-:Y:S01]  /*0000*/  LDC R1, c[0x0][0x37c] ;  /* 0x0000df00ff017b82 */ /* 0x000fe20000000800 */
[----:B------:R-:W0:Y:S07]  /*0010*/  S2R R3, SR_TID.X ;  /* 0x0000000000037919 */ /* 0x000e2e0000002100 */
[----:B------:R-:W1:Y:S01]  /*0020*/  LDC R5, c[0x0][0x364] ;  /* 0x0000d900ff057b82 */ /* 0x000e620000000800 */
[----:B------:R-:W2:Y:S01]  /*0030*/  LDCU.64 UR6, c[0x0][0x3b8] ;  /* 0x00007700ff0677ac */ /* 0x000ea20008000a00 */
[----:B------:R-:W1:Y:S06]  /*0040*/  S2R R15, SR_TID.Y ;  /* 0x00000000000f7919 */ /* 0x000e6c0000002200 */
[----:B------:R-:W0:Y:S08]  /*0050*/  S2UR UR5, SR_CTAID.X ;  /* 0x00000000000579c3 */ /* 0x000e300000002500 */
[----:B------:R-:W0:Y:S08]  /*0060*/  LDC R0, c[0x0][0x360] ;  /* 0x0000d800ff007b82 */ /* 0x000e300000000800 */
[----:B------:R-:W1:Y:S01]  /*0070*/  S2UR UR4, SR_CTAID.Y ;  /* 0x00000000000479c3 */ /* 0x000e620000002600 */
[----:B0-----:R-:W-:-:S05]  /*0080*/  IMAD R0, R0, UR5, R3 ;  /* 0x0000000500007c24 */ /* 0x001fca000f8e0203 */
[----:B--2---:R-:W-:Y:S01]  /*0090*/  ISETP.GE.AND P0, PT, R0, UR7, PT ;  /* 0x0000000700007c0c */ /* 0x004fe2000bf06270 */
[----:B-1----:R-:W-:-:S05]  /*00a0*/  IMAD R3, R5, UR4, R15 ;  /* 0x0000000405037c24 */ /* 0x002fca000f8e020f */
[----:B------:R-:W-:-:S13]  /*00b0*/  ISETP.GE.OR P0, PT, R3, UR6, P0 ;  /* 0x0000000603007c0c */ /* 0x000fda0008706670 */
[----:B------:R-:W-:Y:S05]  /*00c0*/  @P0 EXIT ;  /* 0x000000000000094d */ /* 0x000fea0003800000 */
[----:B------:R-:W0:Y:S01]  /*00d0*/  S2R R16, SR_CgaCtaId ;  /* 0x0000000000107919 */ /* 0x000e220000008800 */
[----:B------:R-:W-:Y:S01]  /*00e0*/  ISETP.GT.U32.AND P0, PT, R15, 0x1, PT ;  /* 0x000000010f00780c */ /* 0x000fe20003f04070 */
[----:B------:R-:W1:Y:S01]  /*00f0*/  LDCU.64 UR6, c[0x0][0x358] ;  /* 0x00006b00ff0677ac */ /* 0x000e620008000a00 */
[----:B------:R-:W-:Y:S01]  /*0100*/  MOV R14, 0x400 ;  /* 0x00000400000e7802 */ /* 0x000fe20000000f00 */
[----:B------:R-:W-:Y:S03]  /*0110*/  BSSY.RECONVERGENT B0, `(.L_x_119) ;  /* 0x000000d000007945 */ /* 0x000fe60003800200 */
[----:B0-----:R-:W-:-:S07]  /*0120*/  LEA R2, R16, R14, 0x18 ;  /* 0x0000000e10027211 */ /* 0x001fce00078ec0ff */
[----:B-1----:R-:W-:Y:S05]  /*0130*/  @P0 BRA `(.L_x_120) ;  /* 0x0000000000280947 */ /* 0x002fea0003800000 */
[----:B------:R-:W0:Y:S01]  /*0140*/  LDC.64 R6, c[0x0][0x3a8] ;  /* 0x0000ea00ff067b82 */ /* 0x000e220000000a00 */
[----:B------:R-:W-:-:S04]  /*0150*/  IMAD.IADD R9, R0, 0x1, R15 ;  /* 0x0000000100097824 */ /* 0x000fc800078e020f */
[----:B0-----:R-:W-:-:S06]  /*0160*/  IMAD.WIDE.U32 R6, R9, 0x4, R6 ;  /* 0x0000000409067825 */ /* 0x001fcc00078e0006 */
[----:B------:R-:W2:Y:S01]  /*0170*/  LDG.E R6, desc[UR6][R6.64] ;  /* 0x0000000606067981 */ /* 0x000ea2000c1e1900 */
[----:B------:R-:W0:Y:S01]  /*0180*/  S2UR UR5, SR_CgaCtaId ;  /* 0x00000000000579c3 */ /* 0x000e220000008800 */
[----:B------:R-:W-:Y:S02]  /*0190*/  UMOV UR4, 0x400 ;  /* 0x0000040000047882 */ /* 0x000fe40000000000 */
[----:B------:R-:W-:-:S04]  /*01a0*/  UIADD3 UR4, UPT, UPT, UR4, 0x3c8, URZ ;  /* 0x000003c804047890 */ /* 0x000fc8000fffe0ff */
[----:B0-----:R-:W-:-:S06]  /*01b0*/  ULEA UR4, UR5, UR4, 0x18 ;  /* 0x0000000405047291 */ /* 0x001fcc000f8ec0ff */
[----:B------:R-:W-:-:S05]  /*01c0*/  LEA R9, R15, UR4, 0x2 ;  /* 0x000000040f097c11 */ /* 0x000fca000f8e10ff */
[----:B--2---:R0:W-:Y:S02]  /*01d0*/  STS [R9], R6 ;  /* 0x0000000609007388 */ /* 0x0041e40000000800 */
.L_x_120:
[----:B------:R-:W-:Y:S05]  /*01e0*/  BSYNC.RECONVERGENT B0 ;  /* 0x0000000000007941 */ /* 0x000fea0003800200 */
.L_x_119:
[----:B------:R-:W-:Y:S08]  /*01f0*/  BAR.SYNC.DEFER_BLOCKING 0x0 ;  /* 0x0000000000007b1d */ /* 0x000ff00000010000 */
[----:B0-----:R-:W0:Y:S01]  /*0200*/  LDC.64 R8, c[0x0][0x390] ;  /* 0x0000e400ff087b82 */ /* 0x001e220000000a00 */
[----:B------:R-:W-:Y:S01]  /*0210*/  BSSY.RECONVERGENT B0, `(.L_x_121) ;  /* 0x0000016000007945 */ /* 0x000fe20003800200 */
[----:B------:R-:W1:Y:S01]  /*0220*/  LDS.64 R6, [R2+0x3c8] ;  /* 0x0003c80002067984 */ /* 0x000e620000000a00 */
[----:B0-----:R-:W-:-:S04]  /*0230*/  IMAD.WIDE.U32 R8, R3, 0x4, R8 ;  /* 0x0000000403087825 */ /* 0x001fc800078e0008 */
[----:B-1----:R-:W-:-:S05]  /*0240*/  IMAD.IADD R4, R7, 0x1, -R6 ;  /* 0x0000000107047824 */ /* 0x002fca00078e0a06 */
[----:B------:R-:W-:-:S13]  /*0250*/  ISETP.GE.AND P0, PT, R15, R4, PT ;  /* 0x000000040f00720c */ /* 0x000fda0003f06270 */
[----:B------:R-:W-:Y:S05]  /*0260*/  @P0 BRA `(.L_x_122) ;  /* 0x0000000000400947 */ /* 0x000fea0003800000 */
[----:B------:R-:W0:Y:S01]  /*0270*/  LDC.64 R10, c[0x0][0x398] ;  /* 0x0000e600ff0a7b82 */ /* 0x000e220000000a00 */
[----:B------:R-:W-:-:S04]  /*0280*/  IADD3 R7, PT, PT, R14, 0x1e4, RZ ;  /* 0x000001e40e077810 */ /* 0x000fc80007ffe0ff */
[----:B------:R-:W-:-:S03]  /*0290*/  LEA R14, R16, R7, 0x18 ;  /* 0x00000007100e7211 */ /* 0x000fc600078ec0ff */
[----:B------:R-:W1:Y:S04]  /*02a0*/  LDC.64 R12, c[0x0][0x3a0] ;  /* 0x0000e800ff0c7b82 */ /* 0x000e680000000a00 */
.L_x_123:
[----:B------:R-:W-:-:S04]  /*02b0*/  IMAD.IADD R19, R6, 0x1, R15 ;  /* 0x0000000106137824 */ /* 0x000fc800078e020f */
[----:B0-2---:R-:W-:-:S04]  /*02c0*/  IMAD.WIDE R16, R19, 0x4, R10 ;  /* 0x0000000413107825 */ /* 0x005fc800078e020a */
[----:B-1----:R-:W-:Y:S02]  /*02d0*/  IMAD.WIDE R18, R19, 0x4, R12 ;  /* 0x0000000413127825 */ /* 0x002fe400078e020c */
[----:B------:R-:W2:Y:S04]  /*02e0*/  LDG.E R16, desc[UR6][R16.64] ;  /* 0x0000000610107981 */ /* 0x000ea8000c1e1900 */
[----:B------:R-:W3:Y:S01]  /*02f0*/  LDG.E R18, desc[UR6][R18.64] ;  /* 0x0000000612127981 */ /* 0x000ee2000c1e1900 */
[C---:B------:R-:W-:Y:S01]  /*0300*/  IMAD R7, R15.reuse, 0x4, R14 ;  /* 0x000000040f077824 */ /* 0x040fe200078e020e */
[----:B------:R-:W-:Y:S01]  /*0310*/  LEA R21, R15, R2, 0x2 ;  /* 0x000000020f157211 */ /* 0x000fe200078e10ff */
[----:B------:R-:W-:-:S05]  /*0320*/  IMAD.IADD R15, R5, 0x1, R15 ;  /* 0x00000001050f7824 */ /* 0x000fca00078e020f */
[----:B------:R-:W-:Y:S01]  /*0330*/  ISETP.GE.AND P0, PT, R15, R4, PT ;  /* 0x000000040f00720c */ /* 0x000fe20003f06270 */
[----:B--2---:R2:W-:Y:S04]  /*0340*/  STS [R7], R16 ;  /* 0x0000001007007388 */ /* 0x0045e80000000800 */
[----:B---3--:R2:W-:Y:S08]  /*0350*/  STS [R21], R18 ;  /* 0x0000001215007388 */ /* 0x0085f00000000800 */
[----:B------:R-:W-:Y:S05]  /*0360*/  @!P0 BRA `(.L_x_123) ;  /* 0xfffffffc00d08947 */ /* 0x000fea000383ffff */
.L_x_122:
[----:B------:R-:W-:Y:S05]  /*0370*/  BSYNC.RECONVERGENT B0 ;  /* 0x0000000000007941 */ /* 0x000fea0003800200 */
.L_x_121:
[----:B------:R-:W-:Y:S08]  /*0380*/  BAR.SYNC.DEFER_BLOCKING 0x0 ;  /* 0x0000000000007b1d */ /* 0x000ff00000010000 */
[----:B--2---:R-:W0:Y:S01]  /*0390*/  LDC.64 R6, c[0x0][0x3b0] ;  /* 0x0000ec00ff067b82 */ /* 0x004e220000000a00 */
[----:B------:R-:W2:Y:S04]  /*03a0*/  LDG.E R11, desc[UR6][R8.64] ;  /* 0x00000006080b7981 */ /* 0x000ea8000c1e1900 */
[----:B------:R-:W2:Y:S01]  /*03b0*/  LDG.E R10, desc[UR6][R8.64+0x4] ;  /* 0x00000406080a7981 */ /* 0x000ea2000c1e1900 */
[----:B------:R-:W-:Y:S01]  /*03c0*/  ISETP.GE.AND P0, PT, R4, 0x1, PT ;  /* 0x000000010400780c */ /* 0x000fe20003f06270 */
[----:B------:R-:W-:Y:S01]  /*03d0*/  BSSY.RECONVERGENT B0, `(.L_x_124) ;  /* 0x0000025000007945 */ /* 0x000fe20003800200 */
[----:B------:R-:W-:-:S02]  /*03e0*/  IMAD.MOV.U32 R5, RZ, RZ, RZ ;  /* 0x000000ffff057224 */ /* 0x000fc400078e00ff */
[----:B--2---:R-:W-:-:S13]  /*03f0*/  ISETP.GE.OR P0, PT, R11, R10, !P0 ;  /* 0x0000000a0b00720c */ /* 0x004fda0004706670 */
[----:B0-----:R-:W-:Y:S05]  /*0400*/  @P0 BRA `(.L_x_125) ;  /* 0x0000000000840947 */ /* 0x001fea0003800000 */
[----:B------:R-:W0:Y:S01]  /*0410*/  LDC.64 R8, c[0x0][0x388] ;  /* 0x0000e200ff087b82 */ /* 0x000e220000000a00 */
[----:B------:R-:W-:Y:S02]  /*0420*/  HFMA2 R13, -RZ, RZ, 0, 0 ;  /* 0x00000000ff0d7431 */ /* 0x000fe400000001ff */
[----:B------:R-:W-:-:S07]  /*0430*/  IMAD.MOV.U32 R5, RZ, RZ, RZ ;  /* 0x000000ffff057224 */ /* 0x000fce00078e00ff */
.L_x_126:
[----:B0-----:R-:W-:-:S06]  /*0440*/  IMAD.WIDE R14, R11, 0x4, R8 ;  /* 0x000000040b0e7825 */ /* 0x001fcc00078e0208 */
[----:B------:R-:W2:Y:S01]  /*0450*/  LDG.E R15, desc[UR6][R14.64] ;  /* 0x000000060e0f7981 */ /* 0x000ea2000c1e1900 */
[----:B------:R-:W-:-:S06]  /*0460*/  IMAD R12, R13, 0x4, R2 ;  /* 0x000000040d0c7824 */ /* 0x000fcc00078e0202 */
[----:B------:R-:W2:Y:S02]  /*0470*/  LDS R12, [R12] ;  /* 0x000000000c0c7984 */ /* 0x000ea40000000800 */
[----:B--2---:R-:W-:-:S13]  /*0480*/  ISETP.NE.AND P0, PT, R15, R12, PT ;  /* 0x0000000c0f00720c */ /* 0x004fda0003f05270 */
[----:B------:R-:W0:Y:S02]  /*0490*/  @!P0 LDC.64 R16, c[0x0][0x380] ;  /* 0x0000e000ff108b82 */ /* 0x000e240000000a00 */
[----:B0-----:R-:W-:-:S06]  /*04a0*/  @!P0 IMAD.WIDE R16, R11, 0x4, R16 ;  /* 0x000000040b108825 */ /* 0x001fcc00078e0210 */
[----:B------:R0:W2:Y:S01]  /*04b0*/  @!P0 LDG.E R16, desc[UR6][R16.64] ;  /* 0x0000000610108981 */ /* 0x0000a2000c1e1900 */
[----:B------:R-:W-:Y:S02]  /*04c0*/  @!P0 MOV R18, 0x400 ;  /* 0x0000040000128802 */ /* 0x000fe40000000f00 */
[CC--:B------:R-:W-:Y:S01]  /*04d0*/  ISETP.GE.AND P2, PT, R15.reuse, R12.reuse, P0 ;  /* 0x0000000c0f00720c */ /* 0x0c0fe20000746270 */
[----:B------:R-:W1:Y:S01]  /*04e0*/  @!P0 S2R R19, SR_CgaCtaId ;  /* 0x0000000000138919 */ /* 0x000e620000008800 */
[----:B------:R-:W-:Y:S02]  /*04f0*/  @!P0 IADD3 R18, PT, PT, R18, 0x1e4, RZ ;  /* 0x000001e412128810 */ /* 0x000fe40007ffe0ff */
[----:B------:R-:W-:Y:S01]  /*0500*/  ISETP.GE.OR P1, PT, R15, R12, !P0 ;  /* 0x0000000c0f00720c */ /* 0x000fe20004726670 */
[----:B------:R-:W-:Y:S01]  /*0510*/  VIADD R15, R13, 0x1 ;  /* 0x000000010d0f7836 */ /* 0x000fe20000000000 */
[----:B------:R-:W-:-:S03]  /*0520*/  IADD3 R12, PT, PT, R11, 0x1, RZ ;  /* 0x000000010b0c7810 */ /* 0x000fc60007ffe0ff */
[----:B------:R-:W-:-:S08]  /*0530*/  @P0 IMAD.MOV.U32 R17, RZ, RZ, R15 ;  /* 0x000000ffff110224 */ /* 0x000fd000078e000f */
[----:B0-----:R-:W-:Y:S01]  /*0540*/  @!P1 IMAD.MOV R17, RZ, RZ, R13 ;  /* 0x000000ffff119224 */ /* 0x001fe200078e020d */
[----:B-1----:R-:W-:-:S05]  /*0550*/  @!P0 LEA R18, R19, R18, 0x18 ;  /* 0x0000001213128211 */ /* 0x002fca00078ec0ff */
[----:B------:R-:W-:Y:S01]  /*0560*/  @!P0 IMAD R14, R13, 0x4, R18 ;  /* 0x000000040d0e8824 */ /* 0x000fe200078e0212 */
[----:B------:R-:W-:Y:S02]  /*0570*/  @P0 MOV R18, R12 ;  /* 0x0000000c00120202 */ /* 0x000fe40000000f00 */
[----:B------:R-:W-:Y:S01]  /*0580*/  @P2 IADD3 R18, PT, PT, R11, RZ, RZ ;  /* 0x000000ff0b122210 */ /* 0x000fe20007ffe0ff */
[----:B------:R-:W-:Y:S01]  /*0590*/  @!P0 IMAD.MOV.U32 R11, RZ, RZ, R12 ;  /* 0x000000ffff0b8224 */ /* 0x000fe200078e000c */
[----:B------:R-:W-:Y:S01]  /*05a0*/  @!P0 MOV R13, R15 ;  /* 0x0000000f000d8202 */ /* 0x000fe20000000f00 */
[----:B------:R-:W2:Y:S01]  /*05b0*/  @!P0 LDS R14, [R14] ;  /* 0x000000000e0e8984 */ /* 0x000ea20000000800 */
[----:B------:R-:W-:Y:S01]  /*05c0*/  @P0 MOV R13, R17 ;  /* 0x00000011000d0202 */ /* 0x000fe20000000f00 */
[----:B------:R-:W-:-:S03]  /*05d0*/  @P0 IMAD.MOV.U32 R11, RZ, RZ, R18 ;  /* 0x000000ffff0b0224 */ /* 0x000fc600078e0012 */
[----:B------:R-:W-:Y:S02]  /*05e0*/  ISETP.GE.AND P1, PT, R13, R4, PT ;  /* 0x000000040d00720c */ /* 0x000fe40003f26270 */
[----:B------:R-:W-:Y:S01]  /*05f0*/  ISETP.LT.AND P2, PT, R11, R10, PT ;  /* 0x0000000a0b00720c */ /* 0x000fe20003f41270 */
[----:B--2---:R-:W-:-:S12]  /*0600*/  @!P0 FFMA R5, R16, R14, R5 ;  /* 0x0000000e10058223 */ /* 0x004fd80000000005 */
[----:B------:R-:W-:Y:S05]  /*0610*/  @!P1 BRA P2, `(.L_x_126) ;  /* 0xfffffffc00889947 */ /* 0x000fea000103ffff */
.L_x_125:
[----:B------:R-:W-:Y:S05]  /*0620*/  BSYNC.RECONVERGENT B0 ;  /* 0x0000000000007941 */ /* 0x000fea0003800200 */
.L_x_124:
[----:B------:R-:W0:Y:S02]  /*0630*/  LDCU UR4, c[0x0][0x3bc] ;  /* 0x00007780ff0477ac */ /* 0x000e240008000800 */
[----:B0-----:R-:W-:-:S04]  /*0640*/  IMAD R3, R3, UR4, R0 ;  /* 0x0000000403037c24 */ /* 0x001fc8000f8e0200 */
[----:B------:R-:W-:Y:S01]  /*0650*/  IMAD.WIDE R6, R3, 0x4, R6 ;  /* 0x0000000403067825 */ /* 0x000fe200078e0206 */
[----:B------:R-:W-:Y:S06]  /*0660*/  BAR.SYNC.DEFER_BLOCKING 0x0 ;  /* 0x0000000000007b1d */ /* 0x000fec0000010000 */
[----:B------:R-:W-:Y:S01]  /*0670*/  STG.E desc[UR6][R6.64], R5 ;  /* 0x0000000506007986 */ /* 0x000fe2000c101906 */
[----:B------:R-:W-:Y:S05]  /*0680*/  EXIT ;  /* 0x000000000000794d */ /* 0x000fea0003800000 */
.L_x_127:
        /* <DEDUP_REMOVED lines=15> */
.L_x_137:


//--------------------- .text.spmm_csr_naive      --------------------------
	.section	.text.spmm_csr_naive,"ax",@progbits
	.align	128
        .global         spmm_csr_naive
        .type           spmm_csr_naive,@function
        .size           spmm_csr_naive,(.L_x_138 - spmm_csr_naive)
        .other          spmm_csr_naive,@"STO_CUDA_ENTRY STV_DEFAULT"
spmm_csr_naive:
.text.spmm_csr_naive:
        /* <DEDUP_REMOVED lines=13> */
[----:B------:R-:W0:Y:S01]  /*00d0*/  LDC.64 R6, c[0x0][0x3a8] ;  /* 0x0000ea00ff067b82 */ /* 0x000e220000000a00 */
[----:B------:R-:W1:Y:S07]  /*00e0*/  LDCU.64 UR4, c[0x0][0x358] ;  /* 0x00006b00ff0477ac */ /* 0x000e6e0008000a00 */
[----:B------:R-:W2:Y:S08]  /*00f0*/  LDC.64 R4, c[0x0][0x390] ;  /* 0x0000e400ff047b82 */ /* 0x000eb00000000a00 */
[----:B------:R-:W3:Y:S01]  /*0100*/  LDC.64 R2, c[0x0][0x3b0] ;  /* 0x0000ec00ff027b82 */ /* 0x000ee20000000a00 */
[----:B0-----:R-:W-:-:S05]  /*0110*/  IMAD.WIDE R6, R0, 0x4, R6 ;  /* 0x0000000400067825 */ /* 0x001fca00078e0206 */
[----:B-1----:R-:W4:Y:S01]  /*0120*/  LDG.E R13, desc[UR4][R6.64] ;  /* 0x00000004060d7981 */ /* 0x002f22000c1e1900 */
[----:B--2---:R-:W-:-:S03]  /*0130*/  IMAD.WIDE.U32 R4, R9, 0x4, R4 ;  /* 0x0000000409047825 */ /* 0x004fc600078e0004 */
[----:B------:R-:W4:Y:S04]  /*0140*/  LDG.E R8, desc[UR4][R6.64+0x4] ;  /* 0x0000040406087981 */ /* 0x000f28000c1e1900 */
[----:B------:R-:W2:Y:S04]  /*0150*/  LDG.E R12, desc[UR4][R4.64] ;  /* 0x00000004040c7981 */ /* 0x000ea8000c1e1900 */
[----:B------:R-:W2:Y:S01]  /*0160*/  LDG.E R11, desc[UR4][R4.64+0x4] ;  /* 0x00000404040b7981 */ /* 0x000ea2000c1e1900 */
[----:B------:R-:W-:Y:S01]  /*0170*/  BSSY.RECONVERGENT B0, `(.L_x_128) ;  /* 0x0000023000007945 */ /* 0x000fe20003800200 */
[----:B------:R-:W-:Y:S01]  /*0180*/  HFMA2 R10, -RZ, RZ, 0, 0 ;  /* 0x00000000ff0a7431 */ /* 0x000fe200000001ff */
[----:B----4-:R-:W-:-:S04]  /*0190*/  ISETP.GE.AND P0, PT, R13, R8, PT ;  /* 0x000000080d00720c */ /* 0x010fc80003f06270 */
[----:B--2---:R-:W-:-:S13]  /*01a0*/  ISETP.GE.OR P0, PT, R12, R11, P0 ;  /* 0x0000000b0c00720c */ /* 0x004fda0000706670 */
[----:B---3--:R-:W-:Y:S05]  /*01b0*/  @P0 BRA `(.L_x_129) ;  /* 0x0000000000780947 */ /* 0x008fea0003800000 */
[----:B------:R-:W0:Y:S01]  /*01c0*/  LDC.64 R4, c[0x0][0x388] ;  /* 0x0000e200ff047b82 */ /* 0x000e220000000a00 */
[----:B------:R-:W-:-:S07]  /*01d0*/  IMAD.MOV.U32 R10, RZ, RZ, RZ ;  /* 0x000000ffff0a7224 */ /* 0x000fce00078e00ff */
[----:B------:R-:W1:Y:S02]  /*01e0*/  LDC.64 R6, c[0x0][0x3a0] ;  /* 0x0000e800ff067b82 */ /* 0x000e640000000a00 */
.L_x_130:
[----:B0-----:R-:W-:-:S04]  /*01f0*/  IMAD.WIDE R18, R12, 0x4, R4 ;  /* 0x000000040c127825 */ /* 0x001fc800078e0204 */
[----:B-1----:R-:W-:Y:S02]  /*0200*/  IMAD.WIDE R20, R13, 0x4, R6 ;  /* 0x000000040d147825 */ /* 0x002fe400078e0206 */
[----:B------:R-:W2:Y:S04]  /*0210*/  LDG.E R18, desc[UR4][R18.64] ;  /* 0x0000000412127981 */ /* 0x000ea8000c1e1900 */
[----:B------:R-:W2:Y:S02]  /*0220*/  LDG.E R21, desc[UR4][R20.64] ;  /* 0x0000000414157981 */ /* 0x000ea4000c1e1900 */
[----:B--2---:R-:W-:-:S13]  /*0230*/  ISETP.NE.AND P0, PT, R18, R21, PT ;  /* 0x000000151200720c */ /* 0x004fda0003f05270 */
[----:B------:R-:W0:Y:S08]  /*0240*/  @!P0 LDC.64 R16, c[0x0][0x380] ;  /* 0x0000e000ff108b82 */ /* 0x000e300000000a00 */
[----:B------:R-:W1:Y:S01]  /*0250*/  @!P0 LDC.64 R14, c[0x0][0x398] ;  /* 0x0000e600ff0e8b82 */ /* 0x000e620000000a00 */
[----:B0-----:R-:W-:-:S06]  /*0260*/  @!P0 IMAD.WIDE R16, R12, 0x4, R16 ;  /* 0x000000040c108825 */ /* 0x001fcc00078e0210 */
[----:B------:R-:W2:Y:S01]  /*0270*/  @!P0 LDG.E R17, desc[UR4][R16.64] ;  /* 0x0000000410118981 */ /* 0x000ea2000c1e1900 */
[----:B-1----:R-:W-:-:S06]  /*0280*/  @!P0 IMAD.WIDE R14, R13, 0x4, R14 ;  /* 0x000000040d0e8825 */ /* 0x002fcc00078e020e */
[----:B------:R-:W2:Y:S01]  /*0290*/  @!P0 LDG.E R14, desc[UR4][R14.64] ;  /* 0x000000040e0e8981 */ /* 0x000ea2000c1e1900 */
[CC--:B------:R-:W-:Y:S02]  /*02a0*/  ISETP.GE.OR P2, PT, R18.reuse, R21.reuse, !P0 ;  /* 0x000000151200720c */ /* 0x0c0fe40004746670 */
[----:B------:R-:W-:Y:S01]  /*02b0*/  ISETP.GE.AND P1, PT, R18, R21, P0 ;  /* 0x000000151200720c */ /* 0x000fe20000726270 */
[----:B------:R-:W-:Y:S01]  /*02c0*/  VIADD R19, R13, 0x1 ;  /* 0x000000010d137836 */ /* 0x000fe20000000000 */
[----:B------:R-:W-:-:S03]  /*02d0*/  IADD3 R18, PT, PT, R12, 0x1, RZ ;  /* 0x000000010c127810 */ /* 0x000fc60007ffe0ff */
[----:B------:R-:W-:Y:S01]  /*02e0*/  @P0 IMAD.MOV.U32 R21, RZ, RZ, R19 ;  /* 0x000000ffff150224 */ /* 0x000fe200078e0013 */
[----:B------:R-:W-:-:S05]  /*02f0*/  @P0 MOV R20, R18 ;  /* 0x0000001200140202 */ /* 0x000fca0000000f00 */
[----:B------:R-:W-:Y:S02]  /*0300*/  @!P2 IMAD.MOV R21, RZ, RZ, R13 ;  /* 0x000000ffff15a224 */ /* 0x000fe400078e020d */
[----:B------:R-:W-:Y:S01]  /*0310*/  @P1 IADD3 R20, PT, PT, R12, RZ, RZ ;  /* 0x000000ff0c141210 */ /* 0x000fe20007ffe0ff */
[----:B------:R-:W-:Y:S01]  /*0320*/  @!P0 IMAD.MOV.U32 R13, RZ, RZ, R19 ;  /* 0x000000ffff0d8224 */ /* 0x000fe200078e0013 */
[----:B------:R-:W-:Y:S02]  /*0330*/  @!P0 MOV R12, R18 ;  /* 0x00000012000c8202 */ /* 0x000fe40000000f00 */
[----:B------:R-:W-:Y:S02]  /*0340*/  @P0 MOV R12, R20 ;  /* 0x00000014000c0202 */ /* 0x000fe40000000f00 */
[----:B------:R-:W-:Y:S02]  /*0350*/  @P0 MOV R13, R21 ;  /* 0x00000015000d0202 */ /* 0x000fe40000000f00 */
[----:B------:R-:W-:-:S02]  /*0360*/  ISETP.LT.AND P2, PT, R12, R11, PT ;  /* 0x0000000b0c00720c */ /* 0x000fc40003f41270 */
[----:B------:R-:W-:Y:S01]  /*0370*/  ISETP.GE.AND P1, PT, R13, R8, PT ;  /* 0x000000080d00720c */ /* 0x000fe20003f26270 */
[----:B--2---:R-:W-:-:S12]  /*0380*/  @!P0 FFMA R10, R17, R14, R10 ;  /* 0x0000000e110a8223 */ /* 0x004fd8000000000a */
[----:B------:R-:W-:Y:S05]  /*0390*/  @!P1 BRA P2, `(.L_x_130) ;  /* 0xfffffffc00949947 */ /* 0x000fea000103ffff */
.L_x_129:
[----:B------:R-:W-:Y:S05]  /*03a0*/  BSYNC.RECONVERGENT B0 ;  /* 0x0000000000007941 */ /* 0x000fea0003800200 */
.L_x_128:
[----:B------:R-:W0:Y:S02]  /*03b0*/  LDCU UR6, c[0x0][0x3bc] ;  /* 0x00007780ff0677ac */ /* 0x000e240008000800 */
[----:B0-----:R-:W-:-:S04]  /*03c0*/  IMAD R9, R9, UR6, R0 ;  /* 0x0000000609097c24 */ /* 0x001fc8000f8e0200 */
[----:B------:R-:W-:-:S05]  /*03d0*/  IMAD.WIDE R2, R9, 0x4, R2 ;  /* 0x0000000409027825 */ /* 0x000fca00078e0202 */
[----:B------:R-:W-:Y:S01]  /*03e0*/  STG.E desc[UR4][R2.64], R10 ;  /* 0x0000000a02007986 */ /* 0x000fe2000c101904 */
[----:B------:R-:W-:Y:S05]  /*03f0*/  EXIT ;  /* 0x000000000000794d */ /* 0x000fea0003800000 */
.L_x_131:
        /* <DEDUP_REMOVED lines=16> */
.L_x_138:


//--------------------- .nv.shared.spmm_csr_warp_shared_doubled_test --------------------------
	.section	.nv.shared.spmm_csr_warp_shared_doubled_test,"aw",@nobits
	.sectionflags	@""
	.align	4
.nv.shared.spmm_csr_warp_shared_doubled_test:
	.zero		3632


//--------------------- .nv.shared.reserved.0     --------------------------
	.section	.nv.shared.reserved.0,"aw",@nobits
	.weak		__nv_reservedSMEM_offset_0_alias
	.size		__nv_reservedSMEM_offset_0_alias, 0, 64
	.other		__nv_reservedSMEM_offset_0_alias,@"STO_CUDA_RESERVED_SHARED STV_DEFAULT"
__nv_reservedSMEM_offset_0_alias:
	.zero		0
	.zero		64


//--------------------- .nv.shared.spmm_csr_warp_shared_doubled --------------------------
	.section	.nv.shared.spmm_csr_warp_shared_doubled,"aw",@nobits
	.sectionflags	@""
	.align	4
.nv.shared.spmm_csr_warp_shared_doubled:
	.zero		4160


//--------------------- .nv.shared.spmm_csr_warp_shared_Y --------------------------
	.section	.nv.shared.spmm_csr_warp_shared_Y,"aw",@nobits
	.sectionflags	@""
	.align	4
.nv.shared.spmm_csr_warp_shared_Y:
	.zero		2328


//--------------------- .nv.shared.spmm_csr_warp_shared --------------------------
	.section	.nv.shared.spmm_csr_warp_shared,"aw",@nobits
	.sectionflags	@""
	.align	4
.nv.shared.spmm_csr_warp_shared:
	.zero		2328


//--------------------- .nv.shared.spmm_csr_warp  --------------------------
	.section	.nv.shared.spmm_csr_warp,"aw",@nobits
	.sectionflags	@""
	.align	4
.nv.shared.spmm_csr_warp:
	.zero		1360


//--------------------- .nv.shared.spmm_csr_naive_shared_one --------------------------
	.section	.nv.shared.spmm_csr_naive_shared_one,"aw",@nobits
	.sectionflags	@""
	.align	4
.nv.shared.spmm_csr_naive_shared_one:
	.zero		2000


//--------------------- .nv.constant0.spmm_csr_warp_shared_doubled_test --------------------------
	.section	.nv.constant0.spmm_csr_warp_shared_doubled_test,"a",@progbits
	.sectionflags	@""
	.align	4
.nv.constant0.spmm_csr_warp_shared_doubled_test:
	.zero		968


//--------------------- .nv.constant0.spmm_csr_warp_shared_doubled --------------------------
	.section	.nv.constant0.spmm_csr_warp_shared_doubled,"a",@progbits
	.sectionflags	@""
	.align	4
.nv.constant0.spmm_csr_warp_shared_doubled:
	.zero		968


//--------------------- .nv.constant0.spmm_csr_warp_shared_Y --------------------------
	.section	.nv.constant0.spmm_csr_warp_shared_Y,"a",@progbits
	.sectionflags	@""
	.align	4
.nv.constant0.spmm_csr_warp_shared_Y:
	.zero		968


//--------------------- .nv.constant0.spmm_csr_warp_shared --------------------------
	.section	.nv.constant0.spmm_csr_warp_shared,"a",@progbits
	.sectionflags	@""
	.align	4
.nv.constant0.spmm_csr_warp_shared:
	.zero		968


//--------------------- .nv.constant0.spmm_csr_warp --------------------------
	.section	.nv.constant0.spmm_csr_warp,"a",@progbits
	.sectionflags	@""
	.align	4
.nv.constant0.spmm_csr_warp:
	.zero		968


//--------------------- .nv.constant0.spmm_csr_naive_shared_one --------------------------
	.section	.nv.constant0.spmm_csr_naive_shared_one,"a",@progbits
	.sectionflags	@""
	.align	4
.nv.constant0.spmm_csr_naive_shared_one:
	.zero		968


//--------------------- .nv.constant0.spmm_csr_naive --------------------------
	.section	.nv.constant0.spmm_csr_naive,"a",@progbits
	.sectionflags	@""
	.align	4
.nv.constant0.spmm_csr_naive:
	.zero		968


//--------------------- SYMBOLS --------------------------

	.type		.nv.reservedSmem.offset0,@object
	.size		.nv.reservedSmem.offset0,0x4
	.type		.nv.reservedSmem.cap,@object
	.size		.nv.reservedSmem.cap,0x4
